// auto-generated by cutlass_sweep.gemm — config: {"arch": "sm_90", "cluster_m": 1, "cluster_n": 8, "dtype": "bf16", "dtype_b": "bf16", "layout": "nt", "stages": 0, "tile_k": 32, "tile_m": 128, "tile_n": 64}
#include "cutlass/cutlass.h"
#include "cutlass/gemm/collective/collective_builder.hpp"
#include "cutlass/gemm/device/gemm_universal_adapter.h"
#include "cutlass/gemm/kernel/gemm_universal.hpp"
#include "cutlass/epilogue/collective/collective_builder.hpp"

using ElemA = cutlass::bfloat16_t;
using ElemB = cutlass::bfloat16_t;
using ElemCD = cutlass::bfloat16_t;
using Acc  = float;
using TileShape    = cute::Shape<cute::_128, cute::_64, cute::_32>;
using ClusterShape = cute::Shape<cute::_1, cute::_8, cute::_1>;

using CollectiveEpilogue = typename cutlass::epilogue::collective::CollectiveBuilder<
    cutlass::arch::Sm90, cutlass::arch::OpClassTensorOp,
    TileShape, ClusterShape,
    cutlass::epilogue::collective::EpilogueTileAuto,
    Acc, Acc,
    ElemCD, cutlass::layout::RowMajor, 128 / cutlass::sizeof_bits<ElemCD>::value,
    ElemCD, cutlass::layout::RowMajor, 128 / cutlass::sizeof_bits<ElemCD>::value,
    cutlass::epilogue::collective::EpilogueScheduleAuto
  >::CollectiveOp;

using CollectiveMainloop = typename cutlass::gemm::collective::CollectiveBuilder<
    cutlass::arch::Sm90, cutlass::arch::OpClassTensorOp,
    ElemA, cutlass::layout::RowMajor, 128 / cutlass::sizeof_bits<ElemA>::value,
    ElemB, cutlass::layout::ColumnMajor, 128 / cutlass::sizeof_bits<ElemB>::value,
    Acc,
    TileShape, ClusterShape,
    cutlass::gemm::collective::StageCountAutoCarveout<static_cast<int>(sizeof(typename CollectiveEpilogue::SharedStorage))>,
    cutlass::gemm::collective::KernelScheduleAuto
  >::CollectiveOp;

using GemmKernel = cutlass::gemm::kernel::GemmUniversal<
    cute::Shape<int,int,int,int>,
    CollectiveMainloop,
    CollectiveEpilogue
>;
using Gemm = cutlass::gemm::device::GemmUniversalAdapter<GemmKernel>;

// Force the device kernel symbol into the cubin without needing a host main.
auto* _anchor = &cutlass::device_kernel<GemmKernel>;


// ===== COMPILED SASS (sm_90a) =====

	.target	sm_90a

	.elftype	@"ET_EXEC"


//--------------------- .note.nv.tkinfo           --------------------------
	.section	.note.nv.tkinfo,"",@"SHT_NOTE"
	.sectionflags	@"SHF_NOTE_NV_TKINFO"
	.tkinfo
        /*0018*/ 	.word	0x00000002
        /*0030*/ 	.string	""
        /*0030*/ 	.string	"ptxas"
        /*0030*/ 	.string	"Cuda compilation tools, release 13.0, V13.0.88"
        /*0030*/ 	.string	"Build cuda_13.0.r13.0/compiler.36424714_0"
        /*0030*/ 	.string	"-arch sm_90a -m 64 "



//--------------------- .note.nv.cuinfo           --------------------------
	.section	.note.nv.cuinfo,"",@"SHT_NOTE"
	.sectionflags	@"SHF_NOTE_NV_CUINFO"
        /*0018*/ 	.short	0x0002
        /*001a*/ 	.short	0x005a
        /*001c*/ 	.short	0x0082
	.zero		2


//--------------------- .nv.info                  --------------------------
	.section	.nv.info,"",@"SHT_CUDA_INFO"
	.align	4


	//----- nvinfo : EIATTR_REGCOUNT
	.align		4
        /*0000*/ 	.byte	0x04, 0x2f
        /*0002*/ 	.short	(.L_15 - .L_14)
	.align		4
.L_14:
        /*0004*/ 	.word	index@(_ZN7cutlass13device_kernelINS_4gemm6kernel13GemmUniversalIN4cute5tupleIJiiiiEEENS1_10collective13CollectiveMmaINS1_34MainloopSm90TmaGmmaWarpSpecializedILi18ENS5_IJNS4_1CILi1EEENSA_ILi8EEESB_EEENS1_35KernelTmaWarpSpecializedCooperativeEEENS5_IJNSA_ILi128EEENSA_ILi64EEENSA_ILi32EEEEEENS_10bfloat16_tENS5_IJlSB_lEEESK_SL_NS4_8TiledMMAINS4_8MMA_AtomIJNS4_4SM904GMMA27MMA_64x64x16_F32BF16BF16_SSILNSP_5MajorE0ELSR_0ELNSP_7ScaleInE1ELSS_1EEEEEENS4_6LayoutINS5_IJNSA_ILi2EEESB_SB_EEENS5_IJSB_NSA_ILi0EEESY_EEEEENS5_IJNS4_10UnderscoreES11_S11_EEEEENS4_23SM90_TMA_LOAD_MULTICASTENS4_14ComposedLayoutINS4_7SwizzleILi2ELi4ELi3EEENS4_18smem_ptr_flag_bitsILi16EEENSV_INS5_IJSC_SI_EEENS5_IJSI_SB_EEEEEEEvNS4_8identityENS4_13SM90_TMA_LOADES1D_vS1E_EENS_8epilogue10collective6detail29Sm90TmaWarpSpecializedAdapterINS1I_15DefaultEpilogueISK_SL_SL_NS1H_6thread17LinearCombinationISK_Li1EffLNS1M_9ScaleType4KindE0ELNS_15FloatRoundStyleE2ESK_EENS1_15EpilogueDefaultEEEEEvvEEEEvNT_6ParamsE)
        /*0008*/ 	.word	0x000000a8


	//----- nvinfo : EIATTR_FRAME_SIZE
	.align		4
.L_15:
        /*000c*/ 	.byte	0x04, 0x11
        /*000e*/ 	.short	(.L_17 - .L_16)
	.align		4
.L_16:
        /*0010*/ 	.word	index@(_ZN7cutlass13device_kernelINS_4gemm6kernel13GemmUniversalIN4cute5tupleIJiiiiEEENS1_10collective13CollectiveMmaINS1_34MainloopSm90TmaGmmaWarpSpecializedILi18ENS5_IJNS4_1CILi1EEENSA_ILi8EEESB_EEENS1_35KernelTmaWarpSpecializedCooperativeEEENS5_IJNSA_ILi128EEENSA_ILi64EEENSA_ILi32EEEEEENS_10bfloat16_tENS5_IJlSB_lEEESK_SL_NS4_8TiledMMAINS4_8MMA_AtomIJNS4_4SM904GMMA27MMA_64x64x16_F32BF16BF16_SSILNSP_5MajorE0ELSR_0ELNSP_7ScaleInE1ELSS_1EEEEEENS4_6LayoutINS5_IJNSA_ILi2EEESB_SB_EEENS5_IJSB_NSA_ILi0EEESY_EEEEENS5_IJNS4_10UnderscoreES11_S11_EEEEENS4_23SM90_TMA_LOAD_MULTICASTENS4_14ComposedLayoutINS4_7SwizzleILi2ELi4ELi3EEENS4_18smem_ptr_flag_bitsILi16EEENSV_INS5_IJSC_SI_EEENS5_IJSI_SB_EEEEEEEvNS4_8identityENS4_13SM90_TMA_LOADES1D_vS1E_EENS_8epilogue10collective6detail29Sm90TmaWarpSpecializedAdapterINS1I_15DefaultEpilogueISK_SL_SL_NS1H_6thread17LinearCombinationISK_Li1EffLNS1M_9ScaleType4KindE0ELNS_15FloatRoundStyleE2ESK_EENS1_15EpilogueDefaultEEEEEvvEEEEvNT_6ParamsE)
        /*0014*/ 	.word	0x00000000


	//----- nvinfo : EIATTR_MIN_STACK_SIZE
	.align		4
.L_17:
        /*0018*/ 	.byte	0x04, 0x12
        /*001a*/ 	.short	(.L_19 - .L_18)
	.align		4
.L_18:
        /*001c*/ 	.word	index@(_ZN7cutlass13device_kernelINS_4gemm6kernel13GemmUniversalIN4cute5tupleIJiiiiEEENS1_10collective13CollectiveMmaINS1_34MainloopSm90TmaGmmaWarpSpecializedILi18ENS5_IJNS4_1CILi1EEENSA_ILi8EEESB_EEENS1_35KernelTmaWarpSpecializedCooperativeEEENS5_IJNSA_ILi128EEENSA_ILi64EEENSA_ILi32EEEEEENS_10bfloat16_tENS5_IJlSB_lEEESK_SL_NS4_8TiledMMAINS4_8MMA_AtomIJNS4_4SM904GMMA27MMA_64x64x16_F32BF16BF16_SSILNSP_5MajorE0ELSR_0ELNSP_7ScaleInE1ELSS_1EEEEEENS4_6LayoutINS5_IJNSA_ILi2EEESB_SB_EEENS5_IJSB_NSA_ILi0EEESY_EEEEENS5_IJNS4_10UnderscoreES11_S11_EEEEENS4_23SM90_TMA_LOAD_MULTICASTENS4_14ComposedLayoutINS4_7SwizzleILi2ELi4ELi3EEENS4_18smem_ptr_flag_bitsILi16EEENSV_INS5_IJSC_SI_EEENS5_IJSI_SB_EEEEEEEvNS4_8identityENS4_13SM90_TMA_LOADES1D_vS1E_EENS_8epilogue10collective6detail29Sm90TmaWarpSpecializedAdapterINS1I_15DefaultEpilogueISK_SL_SL_NS1H_6thread17LinearCombinationISK_Li1EffLNS1M_9ScaleType4KindE0ELNS_15FloatRoundStyleE2ESK_EENS1_15EpilogueDefaultEEEEEvvEEEEvNT_6ParamsE)
        /*0020*/ 	.word	0x00000000
.L_19:


//--------------------- .nv.compat                --------------------------
	.section	.nv.compat,"",@"SHT_CUDA_COMPAT_INFO"
	.align	4
        /*0000*/ 	.byte	0x02, 0x09, 0x01, 0x00, 0x02, 0x02, 0x04, 0x00, 0x02, 0x05, 0x05, 0x00, 0x03, 0x07, 0x01, 0x01
        /*0010*/ 	.byte	0x02, 0x03, 0x01, 0x00, 0x02, 0x06, 0x01, 0x00, 0x04, 0x0b, 0x08, 0x00, 0x00, 0x00, 0x00, 0x00
        /*0020*/ 	.byte	0x00, 0x00, 0x00, 0x00


//--------------------- .nv.info._ZN7cutlass13device_kernelINS_4gemm6kernel13GemmUniversalIN4cute5tupleIJiiiiEEENS1_10collective13CollectiveMmaINS1_34MainloopSm90TmaGmmaWarpSpecializedILi18ENS5_IJNS4_1CILi1EEENSA_ILi8EEESB_EEENS1_35KernelTmaWarpSpecializedCooperativeEEENS5_IJNSA_ILi128EEENSA_ILi64EEENSA_ILi32EEEEEENS_10bfloat16_tENS5_IJlSB_lEEESK_SL_NS4_8TiledMMAINS4_8MMA_AtomIJNS4_4SM904GMMA27MMA_64x64x16_F32BF16BF16_SSILNSP_5MajorE0ELSR_0ELNSP_7ScaleInE1ELSS_1EEEEEENS4_6LayoutINS5_IJNSA_ILi2EEESB_SB_EEENS5_IJSB_NSA_ILi0EEESY_EEEEENS5_IJNS4_10UnderscoreES11_S11_EEEEENS4_23SM90_TMA_LOAD_MULTICASTENS4_14ComposedLayoutINS4_7SwizzleILi2ELi4ELi3EEENS4_18smem_ptr_flag_bitsILi16EEENSV_INS5_IJSC_SI_EEENS5_IJSI_SB_EEEEEEEvNS4_8identityENS4_13SM90_TMA_LOADES1D_vS1E_EENS_8epilogue10collective6detail29Sm90TmaWarpSpecializedAdapterINS1I_15DefaultEpilogueISK_SL_SL_NS1H_6thread17LinearCombinationISK_Li1EffLNS1M_9ScaleType4KindE0ELNS_15FloatRoundStyleE2ESK_EENS1_15EpilogueDefaultEEEEEvvEEEEvNT_6ParamsE --------------------------
	.section	.nv.info._ZN7cutlass13device_kernelINS_4gemm6kernel13GemmUniversalIN4cute5tupleIJiiiiEEENS1_10collective13CollectiveMmaINS1_34MainloopSm90TmaGmmaWarpSpecializedILi18ENS5_IJNS4_1CILi1EEENSA_ILi8EEESB_EEENS1_35KernelTmaWarpSpecializedCooperativeEEENS5_IJNSA_ILi128EEENSA_ILi64EEENSA_ILi32EEEEEENS_10bfloat16_tENS5_IJlSB_lEEESK_SL_NS4_8TiledMMAINS4_8MMA_AtomIJNS4_4SM904GMMA27MMA_64x64x16_F32BF16BF16_SSILNSP_5MajorE0ELSR_0ELNSP_7ScaleInE1ELSS_1EEEEEENS4_6LayoutINS5_IJNSA_ILi2EEESB_SB_EEENS5_IJSB_NSA_ILi0EEESY_EEEEENS5_IJNS4_10UnderscoreES11_S11_EEEEENS4_23SM90_TMA_LOAD_MULTICASTENS4_14ComposedLayoutINS4_7SwizzleILi2ELi4ELi3EEENS4_18smem_ptr_flag_bitsILi16EEENSV_INS5_IJSC_SI_EEENS5_IJSI_SB_EEEEEEEvNS4_8identityENS4_13SM90_TMA_LOADES1D_vS1E_EENS_8epilogue10collective6detail29Sm90TmaWarpSpecializedAdapterINS1I_15DefaultEpilogueISK_SL_SL_NS1H_6thread17LinearCombinationISK_Li1EffLNS1M_9ScaleType4KindE0ELNS_15FloatRoundStyleE2ESK_EENS1_15EpilogueDefaultEEEEEvvEEEEvNT_6ParamsE,"",@"SHT_CUDA_INFO"
	.sectionflags	@""
	.align	4


	//----- nvinfo : EIATTR_CUDA_API_VERSION
	.align		4
        /*0000*/ 	.byte	0x04, 0x37
        /*0002*/ 	.short	(.L_21 - .L_20)
.L_20:
        /*0004*/ 	.word	0x00000082


	//----- nvinfo : EIATTR_KPARAM_INFO
	.align		4
.L_21:
        /*0008*/ 	.byte	0x04, 0x17
        /*000a*/ 	.short	(.L_23 - .L_22)
.L_22:
        /*000c*/ 	.word	0x00000000
        /*0010*/ 	.short	0x0000
        /*0012*/ 	.short	0x0070
        /*0014*/ 	.byte	0x00, 0xf0, 0x01, 0x10


	//----- nvinfo : EIATTR_SPARSE_MMA_MASK
	.align		4
.L_23:
        /*0018*/ 	.byte	0x03, 0x50
        /*001a*/ 	.short	0x0000


	//----- nvinfo : EIATTR_MAXREG_COUNT
	.align		4
        /*001c*/ 	.byte	0x03, 0x1b
        /*001e*/ 	.short	0x00a8


	//----- nvinfo : EIATTR_NUM_BARRIERS
	.align		4
        /*0020*/ 	.byte	0x02, 0x4c
        /*0022*/ 	.byte	0x01
	.zero		1


	//----- nvinfo : EIATTR_EXTERNS
	.align		4
        /*0024*/ 	.byte	0x04, 0x0f
        /*0026*/ 	.short	(.L_25 - .L_24)


	//   ....[0]....
	.align		4
.L_24:
        /*0028*/ 	.word	index@(__assertfail)


	//----- nvinfo : EIATTR_MERCURY_ISA_VERSION
	.align		4
.L_25:
        /*002c*/ 	.byte	0x03, 0x5f
        /*002e*/ 	.short	0x0101


	//----- nvinfo : EIATTR_INT_WARP_WIDE_INSTR_OFFSETS
	.align		4
        /*0030*/ 	.byte	0x04, 0x31
        /*0032*/ 	.short	(.L_27 - .L_26)


	//   ....[0]....
.L_26:
        /*0034*/ 	.word	0x00000660


	//   ....[1]....
        /*0038*/ 	.word	0x00000680


	//   ....[2]....
        /*003c*/ 	.word	0x00000830


	//----- nvinfo : EIATTR_COOP_GROUP_MASK_REGIDS
	.align		4
.L_27:
        /*0040*/ 	.byte	0x04, 0x29
        /*0042*/ 	.short	(.L_29 - .L_28)


	//   ....[0]....
.L_28:
        /*0044*/ 	.word	0xffffffff


	//   ....[1]....
        /*0048*/ 	.word	0xffffffff


	//   ....[2]....
        /*004c*/ 	.word	0xffffffff


	//   ....[3]....
        /*0050*/ 	.word	0xffffffff


	//   ....[4]....
        /*0054*/ 	.word	0xffffffff


	//   ....[5]....
        /*0058*/ 	.word	0xffffffff


	//----- nvinfo : EIATTR_COOP_GROUP_INSTR_OFFSETS
	.align		4
.L_29:
        /*005c*/ 	.byte	0x04, 0x28
        /*005e*/ 	.short	(.L_31 - .L_30)


	//   ....[0]....
.L_30:
        /*0060*/ 	.word	0x00000060


	//   ....[1]....
        /*0064*/ 	.word	0x00000070


	//   ....[2]....
        /*0068*/ 	.word	0x00000130


	//   ....[3]....
        /*006c*/ 	.word	0x000004b0


	//   ....[4]....
        /*0070*/ 	.word	0x00000970


	//   ....[5]....
        /*0074*/ 	.word	0x000013b0


	//----- nvinfo : EIATTR_REG_RECONFIG
	.align		4
.L_31:
        /*0078*/ 	.byte	0x01, 0x54
	.zero		2


	//----- nvinfo : EIATTR_SYSCALL_OFFSETS
	.align		4
        /*007c*/ 	.byte	0x04, 0x46
        /*007e*/ 	.short	(.L_33 - .L_32)


	//   ....[0]....
.L_32:
        /*0080*/ 	.word	0x00001570


	//----- nvinfo : EIATTR_MBARRIER_INSTR_OFFSETS
	.align		4
.L_33:
        /*0084*/ 	.byte	0x04, 0x39
        /*0086*/ 	.short	(.L_35 - .L_34)


	//   ....[0]....
.L_34:
        /*0088*/ 	.word	0x00000250
        /*008c*/ 	.word	0x000000ff
        /*0090*/ 	.word	0x00000000
        /*0094*/ 	.short	0x0100
        /*0096*/ 	.byte	0x08
	.zero		1


	//   ....[1]....
        /*0098*/ 	.word	0x00000260
        /*009c*/ 	.word	0x000000ff
        /*00a0*/ 	.word	0x00000090
        /*00a4*/ 	.short	0x0100
        /*00a6*/ 	.byte	0x08
	.zero		1


	//   ....[2]....
        /*00a8*/ 	.word	0x00000270
        /*00ac*/ 	.word	0x000000ff
        /*00b0*/ 	.word	0x00000008
        /*00b4*/ 	.short	0x0100
        /*00b6*/ 	.byte	0x08
	.zero		1


	//   ....[3]....
        /*00b8*/ 	.word	0x00000280
        /*00bc*/ 	.word	0x000000ff
        /*00c0*/ 	.word	0x00000098
        /*00c4*/ 	.short	0x0100
        /*00c6*/ 	.byte	0x08
	.zero		1


	//   ....[4]....
        /*00c8*/ 	.word	0x00000290
        /*00cc*/ 	.word	0x000000ff
        /*00d0*/ 	.word	0x00000010
        /*00d4*/ 	.short	0x0100
        /*00d6*/ 	.byte	0x08
	.zero		1


	//   ....[5]....
        /*00d8*/ 	.word	0x000002a0
        /*00dc*/ 	.word	0x000000ff
        /*00e0*/ 	.word	0x000000a0
        /*00e4*/ 	.short	0x0100
        /*00e6*/ 	.byte	0x08
	.zero		1


	//   ....[6]....
        /*00e8*/ 	.word	0x000002b0
        /*00ec*/ 	.word	0x000000ff
        /*00f0*/ 	.word	0x00000018
        /*00f4*/ 	.short	0x0100
        /*00f6*/ 	.byte	0x08
	.zero		1


	//   ....[7]....
        /*00f8*/ 	.word	0x000002c0
        /*00fc*/ 	.word	0x000000ff
        /*0100*/ 	.word	0x000000a8
        /*0104*/ 	.short	0x0100
        /*0106*/ 	.byte	0x08
	.zero		1


	//   ....[8]....
        /*0108*/ 	.word	0x000002d0
        /*010c*/ 	.word	0x000000ff
        /*0110*/ 	.word	0x00000020
        /*0114*/ 	.short	0x0100
        /*0116*/ 	.byte	0x08
	.zero		1


	//   ....[9]....
        /*0118*/ 	.word	0x000002e0
        /*011c*/ 	.word	0x000000ff
        /*0120*/ 	.word	0x000000b0
        /*0124*/ 	.short	0x0100
        /*0126*/ 	.byte	0x08
	.zero		1


	//   ....[10]....
        /*0128*/ 	.word	0x000002f0
        /*012c*/ 	.word	0x000000ff
        /*0130*/ 	.word	0x00000028
        /*0134*/ 	.short	0x0100
        /*0136*/ 	.byte	0x08
	.zero		1


	//   ....[11]....
        /*0138*/ 	.word	0x00000300
        /*013c*/ 	.word	0x000000ff
        /*0140*/ 	.word	0x000000b8
        /*0144*/ 	.short	0x0100
        /*0146*/ 	.byte	0x08
	.zero		1


	//   ....[12]....
        /*0148*/ 	.word	0x00000310
        /*014c*/ 	.word	0x000000ff
        /*0150*/ 	.word	0x00000030
        /*0154*/ 	.short	0x0100
        /*0156*/ 	.byte	0x08
	.zero		1


	//   ....[13]....
        /*0158*/ 	.word	0x00000320
        /*015c*/ 	.word	0x000000ff
        /*0160*/ 	.word	0x000000c0
        /*0164*/ 	.short	0x0100
        /*0166*/ 	.byte	0x08
	.zero		1


	//   ....[14]....
        /*0168*/ 	.word	0x00000330
        /*016c*/ 	.word	0x000000ff
        /*0170*/ 	.word	0x00000038
        /*0174*/ 	.short	0x0100
        /*0176*/ 	.byte	0x08
	.zero		1


	//   ....[15]....
        /*0178*/ 	.word	0x00000340
        /*017c*/ 	.word	0x000000ff
        /*0180*/ 	.word	0x000000c8
        /*0184*/ 	.short	0x0100
        /*0186*/ 	.byte	0x08
	.zero		1


	//   ....[16]....
        /*0188*/ 	.word	0x00000350
        /*018c*/ 	.word	0x000000ff
        /*0190*/ 	.word	0x00000040
        /*0194*/ 	.short	0x0100
        /*0196*/ 	.byte	0x08
	.zero		1


	//   ....[17]....
        /*0198*/ 	.word	0x00000360
        /*019c*/ 	.word	0x000000ff
        /*01a0*/ 	.word	0x000000d0
        /*01a4*/ 	.short	0x0100
        /*01a6*/ 	.byte	0x08
	.zero		1


	//   ....[18]....
        /*01a8*/ 	.word	0x00000370
        /*01ac*/ 	.word	0x000000ff
        /*01b0*/ 	.word	0x00000048
        /*01b4*/ 	.short	0x0100
        /*01b6*/ 	.byte	0x08
	.zero		1


	//   ....[19]....
        /*01b8*/ 	.word	0x00000380
        /*01bc*/ 	.word	0x000000ff
        /*01c0*/ 	.word	0x000000d8
        /*01c4*/ 	.short	0x0100
        /*01c6*/ 	.byte	0x08
	.zero		1


	//   ....[20]....
        /*01c8*/ 	.word	0x00000390
        /*01cc*/ 	.word	0x000000ff
        /*01d0*/ 	.word	0x00000050
        /*01d4*/ 	.short	0x0100
        /*01d6*/ 	.byte	0x08
	.zero		1


	//   ....[21]....
        /*01d8*/ 	.word	0x000003a0
        /*01dc*/ 	.word	0x000000ff
        /*01e0*/ 	.word	0x000000e0
        /*01e4*/ 	.short	0x0100
        /*01e6*/ 	.byte	0x08
	.zero		1


	//   ....[22]....
        /*01e8*/ 	.word	0x000003b0
        /*01ec*/ 	.word	0x000000ff
        /*01f0*/ 	.word	0x00000058
        /*01f4*/ 	.short	0x0100
        /*01f6*/ 	.byte	0x08
	.zero		1


	//   ....[23]....
        /*01f8*/ 	.word	0x000003c0
        /*01fc*/ 	.word	0x000000ff
        /*0200*/ 	.word	0x000000e8
        /*0204*/ 	.short	0x0100
        /*0206*/ 	.byte	0x08
	.zero		1


	//   ....[24]....
        /*0208*/ 	.word	0x000003d0
        /*020c*/ 	.word	0x000000ff
        /*0210*/ 	.word	0x00000060
        /*0214*/ 	.short	0x0100
        /*0216*/ 	.byte	0x08
	.zero		1


	//   ....[25]....
        /*0218*/ 	.word	0x000003e0
        /*021c*/ 	.word	0x000000ff
        /*0220*/ 	.word	0x000000f0
        /*0224*/ 	.short	0x0100
        /*0226*/ 	.byte	0x08
	.zero		1


	//   ....[26]....
        /*0228*/ 	.word	0x000003f0
        /*022c*/ 	.word	0x000000ff
        /*0230*/ 	.word	0x00000068
        /*0234*/ 	.short	0x0100
        /*0236*/ 	.byte	0x08
	.zero		1


	//   ....[27]....
        /*0238*/ 	.word	0x00000400
        /*023c*/ 	.word	0x000000ff
        /*0240*/ 	.word	0x000000f8
        /*0244*/ 	.short	0x0100
        /*0246*/ 	.byte	0x08
	.zero		1


	//   ....[28]....
        /*0248*/ 	.word	0x00000410
        /*024c*/ 	.word	0x000000ff
        /*0250*/ 	.word	0x00000070
        /*0254*/ 	.short	0x0100
        /*0256*/ 	.byte	0x08
	.zero		1


	//   ....[29]....
        /*0258*/ 	.word	0x00000420
        /*025c*/ 	.word	0x000000ff
        /*0260*/ 	.word	0x00000100
        /*0264*/ 	.short	0x0100
        /*0266*/ 	.byte	0x08
	.zero		1


	//   ....[30]....
        /*0268*/ 	.word	0x00000430
        /*026c*/ 	.word	0x000000ff
        /*0270*/ 	.word	0x00000078
        /*0274*/ 	.short	0x0100
        /*0276*/ 	.byte	0x08
	.zero		1


	//   ....[31]....
        /*0278*/ 	.word	0x00000440
        /*027c*/ 	.word	0x000000ff
        /*0280*/ 	.word	0x00000108
        /*0284*/ 	.short	0x0100
        /*0286*/ 	.byte	0x08
	.zero		1


	//   ....[32]....
        /*0288*/ 	.word	0x00000450
        /*028c*/ 	.word	0x000000ff
        /*0290*/ 	.word	0x00000080
        /*0294*/ 	.short	0x0100
        /*0296*/ 	.byte	0x08
	.zero		1


	//   ....[33]....
        /*0298*/ 	.word	0x00000460
        /*029c*/ 	.word	0x000000ff
        /*02a0*/ 	.word	0x00000110
        /*02a4*/ 	.short	0x0100
        /*02a6*/ 	.byte	0x08
	.zero		1


	//   ....[34]....
        /*02a8*/ 	.word	0x00000470
        /*02ac*/ 	.word	0x000000ff
        /*02b0*/ 	.word	0x00000088
        /*02b4*/ 	.short	0x0100
        /*02b6*/ 	.byte	0x08
	.zero		1


	//   ....[35]....
        /*02b8*/ 	.word	0x00000480
        /*02bc*/ 	.word	0x000000ff
        /*02c0*/ 	.word	0x00000118
        /*02c4*/ 	.short	0x0100
        /*02c6*/ 	.byte	0x08
	.zero		1


	//   ....[36]....
        /*02c8*/ 	.word	0x000008b0
        /*02cc*/ 	.word	0x000000ff
        /*02d0*/ 	.word	0x00000130
        /*02d4*/ 	.short	0x0100
        /*02d6*/ 	.byte	0x06
	.zero		1


	//   ....[37]....
        /*02d8*/ 	.word	0x00000920
        /*02dc*/ 	.word	0x000000ff
        /*02e0*/ 	.word	0x00000138
        /*02e4*/ 	.short	0x0100
        /*02e6*/ 	.byte	0x06
	.zero		1


	//   ....[38]....
        /*02e8*/ 	.word	0x00001630
        /*02ec*/ 	.word	0x00000003
        /*02f0*/ 	.word	0x00000000
        /*02f4*/ 	.short	0x010a
        /*02f6*/ 	.byte	0x3f
	.zero		1


	//   ....[39]....
        /*02f8*/ 	.word	0x00001670
        /*02fc*/ 	.word	0x00000003
        /*0300*/ 	.word	0x00000000
        /*0304*/ 	.short	0x010a
        /*0306*/ 	.byte	0x3f
	.zero		1


	//   ....[40]....
        /*0308*/ 	.word	0x00001940
        /*030c*/ 	.word	0x00000005
        /*0310*/ 	.word	0x00000000
        /*0314*/ 	.short	0x010a
        /*0316*/ 	.byte	0x3f
	.zero		1


	//   ....[41]....
        /*0318*/ 	.word	0x00001980
        /*031c*/ 	.word	0x00000005
        /*0320*/ 	.word	0x00000000
        /*0324*/ 	.short	0x010a
        /*0326*/ 	.byte	0x3f
	.zero		1


	//   ....[42]....
        /*0328*/ 	.word	0x00001ae0
        /*032c*/ 	.word	0x00000005
        /*0330*/ 	.word	0x00000000
        /*0334*/ 	.short	0x0101
        /*0336*/ 	.byte	0x3f
	.zero		1


	//   ....[43]....
        /*0338*/ 	.word	0x00001d00
        /*033c*/ 	.word	0x00000003
        /*0340*/ 	.word	0x00000000
        /*0344*/ 	.short	0x0101
        /*0346*/ 	.byte	0x3f
	.zero		1


	//   ....[44]....
        /*0348*/ 	.word	0x000051a0
        /*034c*/ 	.word	0x00000016
        /*0350*/ 	.word	0x00000090
        /*0354*/ 	.short	0x010a
        /*0356*/ 	.byte	0x3f
	.zero		1


	//   ....[45]....
        /*0358*/ 	.word	0x00005500
        /*035c*/ 	.word	0x00000003
        /*0360*/ 	.word	0x00000138
        /*0364*/ 	.short	0x0101
        /*0366*/ 	.byte	0x3f
	.zero		1


	//   ....[46]....
        /*0368*/ 	.word	0x00005c50
        /*036c*/ 	.word	0x00000007
        /*0370*/ 	.word	0x00000000
        /*0374*/ 	.short	0x010a
        /*0376*/ 	.byte	0x3f
	.zero		1


	//   ....[47]....
        /*0378*/ 	.word	0x00005cd0
        /*037c*/ 	.word	0x00000008
        /*0380*/ 	.word	0x00000000
        /*0384*/ 	.short	0x010a
        /*0386*/ 	.byte	0x3f
	.zero		1


	//   ....[48]....
        /*0388*/ 	.word	0x00005d60
        /*038c*/ 	.word	0x00000009
        /*0390*/ 	.word	0x00000000
        /*0394*/ 	.short	0x010a
        /*0396*/ 	.byte	0x3f
	.zero		1


	//   ....[49]....
        /*0398*/ 	.word	0x00005df0
        /*039c*/ 	.word	0x00000008
        /*03a0*/ 	.word	0x00000000
        /*03a4*/ 	.short	0x010a
        /*03a6*/ 	.byte	0x3f
	.zero		1


	//   ....[50]....
        /*03a8*/ 	.word	0x00005e80
        /*03ac*/ 	.word	0x00000009
        /*03b0*/ 	.word	0x00000000
        /*03b4*/ 	.short	0x010a
        /*03b6*/ 	.byte	0x3f
	.zero		1


	//   ....[51]....
        /*03b8*/ 	.word	0x00005f10
        /*03bc*/ 	.word	0x00000008
        /*03c0*/ 	.word	0x00000000
        /*03c4*/ 	.short	0x010a
        /*03c6*/ 	.byte	0x3f
	.zero		1


	//   ....[52]....
        /*03c8*/ 	.word	0x00005fa0
        /*03cc*/ 	.word	0x00000009
        /*03d0*/ 	.word	0x00000000
        /*03d4*/ 	.short	0x010a
        /*03d6*/ 	.byte	0x3f
	.zero		1


	//   ....[53]....
        /*03d8*/ 	.word	0x00006030
        /*03dc*/ 	.word	0x00000008
        /*03e0*/ 	.word	0x00000000
        /*03e4*/ 	.short	0x010a
        /*03e6*/ 	.byte	0x3f
	.zero		1


	//   ....[54]....
        /*03e8*/ 	.word	0x000060c0
        /*03ec*/ 	.word	0x00000009
        /*03f0*/ 	.word	0x00000000
        /*03f4*/ 	.short	0x010a
        /*03f6*/ 	.byte	0x3f
	.zero		1


	//   ....[55]....
        /*03f8*/ 	.word	0x00006150
        /*03fc*/ 	.word	0x00000008
        /*0400*/ 	.word	0x00000000
        /*0404*/ 	.short	0x010a
        /*0406*/ 	.byte	0x3f
	.zero		1


	//   ....[56]....
        /*0408*/ 	.word	0x000061e0
        /*040c*/ 	.word	0x00000009
        /*0410*/ 	.word	0x00000000
        /*0414*/ 	.short	0x010a
        /*0416*/ 	.byte	0x3f
	.zero		1


	//   ....[57]....
        /*0418*/ 	.word	0x00006270
        /*041c*/ 	.word	0x00000008
        /*0420*/ 	.word	0x00000000
        /*0424*/ 	.short	0x010a
        /*0426*/ 	.byte	0x3f
	.zero		1


	//   ....[58]....
        /*0428*/ 	.word	0x00006300
        /*042c*/ 	.word	0x00000009
        /*0430*/ 	.word	0x00000000
        /*0434*/ 	.short	0x010a
        /*0436*/ 	.byte	0x3f
	.zero		1


	//   ....[59]....
        /*0438*/ 	.word	0x00006390
        /*043c*/ 	.word	0x00000008
        /*0440*/ 	.word	0x00000000
        /*0444*/ 	.short	0x010a
        /*0446*/ 	.byte	0x3f
	.zero		1


	//   ....[60]....
        /*0448*/ 	.word	0x00006420
        /*044c*/ 	.word	0x00000009
        /*0450*/ 	.word	0x00000000
        /*0454*/ 	.short	0x010a
        /*0456*/ 	.byte	0x3f
	.zero		1


	//   ....[61]....
        /*0458*/ 	.word	0x000064b0
        /*045c*/ 	.word	0x00000008
        /*0460*/ 	.word	0x00000000
        /*0464*/ 	.short	0x010a
        /*0466*/ 	.byte	0x3f
	.zero		1


	//   ....[62]....
        /*0468*/ 	.word	0x00006540
        /*046c*/ 	.word	0x0000000b
        /*0470*/ 	.word	0x00000000
        /*0474*/ 	.short	0x010a
        /*0476*/ 	.byte	0x3f
	.zero		1


	//   ....[63]....
        /*0478*/ 	.word	0x000065d0
        /*047c*/ 	.word	0x00000003
        /*0480*/ 	.word	0x00000000
        /*0484*/ 	.short	0x010a
        /*0486*/ 	.byte	0x3f
	.zero		1


	//   ....[64]....
        /*0488*/ 	.word	0x00006630
        /*048c*/ 	.word	0x00000003
        /*0490*/ 	.word	0x00000000
        /*0494*/ 	.short	0x010a
        /*0496*/ 	.byte	0x3f
	.zero		1


	//   ....[65]....
        /*0498*/ 	.word	0x00006680
        /*049c*/ 	.word	0x00000005
        /*04a0*/ 	.word	0x00000000
        /*04a4*/ 	.short	0x010a
        /*04a6*/ 	.byte	0x3f
	.zero		1


	//   ....[66]....
        /*04a8*/ 	.word	0x00006750
        /*04ac*/ 	.word	0x00000016
        /*04b0*/ 	.word	0x00000090
        /*04b4*/ 	.short	0x010a
        /*04b6*/ 	.byte	0x3f
	.zero		1


	//   ....[67]....
        /*04b8*/ 	.word	0x00006820
        /*04bc*/ 	.word	0x00000007
        /*04c0*/ 	.word	0x00000000
        /*04c4*/ 	.short	0x010a
        /*04c6*/ 	.byte	0x3f
	.zero		1


	//   ....[68]....
        /*04c8*/ 	.word	0x00006870
        /*04cc*/ 	.word	0x00000008
        /*04d0*/ 	.word	0x00000000
        /*04d4*/ 	.short	0x010a
        /*04d6*/ 	.byte	0x3f
	.zero		1


	//   ....[69]....
        /*04d8*/ 	.word	0x000068c0
        /*04dc*/ 	.word	0x00000009
        /*04e0*/ 	.word	0x00000000
        /*04e4*/ 	.short	0x010a
        /*04e6*/ 	.byte	0x3f
	.zero		1


	//   ....[70]....
        /*04e8*/ 	.word	0x00006910
        /*04ec*/ 	.word	0x00000008
        /*04f0*/ 	.word	0x00000000
        /*04f4*/ 	.short	0x010a
        /*04f6*/ 	.byte	0x3f
	.zero		1


	//   ....[71]....
        /*04f8*/ 	.word	0x00006960
        /*04fc*/ 	.word	0x00000009
        /*0500*/ 	.word	0x00000000
        /*0504*/ 	.short	0x010a
        /*0506*/ 	.byte	0x3f
	.zero		1


	//   ....[72]....
        /*0508*/ 	.word	0x000069b0
        /*050c*/ 	.word	0x00000008
        /*0510*/ 	.word	0x00000000
        /*0514*/ 	.short	0x010a
        /*0516*/ 	.byte	0x3f
	.zero		1


	//   ....[73]....
        /*0518*/ 	.word	0x00006a00
        /*051c*/ 	.word	0x00000009
        /*0520*/ 	.word	0x00000000
        /*0524*/ 	.short	0x010a
        /*0526*/ 	.byte	0x3f
	.zero		1


	//   ....[74]....
        /*0528*/ 	.word	0x00006a50
        /*052c*/ 	.word	0x00000008
        /*0530*/ 	.word	0x00000000
        /*0534*/ 	.short	0x010a
        /*0536*/ 	.byte	0x3f
	.zero		1


	//   ....[75]....
        /*0538*/ 	.word	0x00006aa0
        /*053c*/ 	.word	0x00000009
        /*0540*/ 	.word	0x00000000
        /*0544*/ 	.short	0x010a
        /*0546*/ 	.byte	0x3f
	.zero		1


	//   ....[76]....
        /*0548*/ 	.word	0x00006af0
        /*054c*/ 	.word	0x00000008
        /*0550*/ 	.word	0x00000000
        /*0554*/ 	.short	0x010a
        /*0556*/ 	.byte	0x3f
	.zero		1


	//   ....[77]....
        /*0558*/ 	.word	0x00006b40
        /*055c*/ 	.word	0x00000009
        /*0560*/ 	.word	0x00000000
        /*0564*/ 	.short	0x010a
        /*0566*/ 	.byte	0x3f
	.zero		1


	//   ....[78]....
        /*0568*/ 	.word	0x00006b90
        /*056c*/ 	.word	0x00000008
        /*0570*/ 	.word	0x00000000
        /*0574*/ 	.short	0x010a
        /*0576*/ 	.byte	0x3f
	.zero		1


	//   ....[79]....
        /*0578*/ 	.word	0x00006be0
        /*057c*/ 	.word	0x00000009
        /*0580*/ 	.word	0x00000000
        /*0584*/ 	.short	0x010a
        /*0586*/ 	.byte	0x3f
	.zero		1


	//   ....[80]....
        /*0588*/ 	.word	0x00006c30
        /*058c*/ 	.word	0x00000008
        /*0590*/ 	.word	0x00000000
        /*0594*/ 	.short	0x010a
        /*0596*/ 	.byte	0x3f
	.zero		1


	//   ....[81]....
        /*0598*/ 	.word	0x00006c80
        /*059c*/ 	.word	0x00000009
        /*05a0*/ 	.word	0x00000000
        /*05a4*/ 	.short	0x010a
        /*05a6*/ 	.byte	0x3f
	.zero		1


	//   ....[82]....
        /*05a8*/ 	.word	0x00006cd0
        /*05ac*/ 	.word	0x00000008
        /*05b0*/ 	.word	0x00000000
        /*05b4*/ 	.short	0x010a
        /*05b6*/ 	.byte	0x3f
	.zero		1


	//   ....[83]....
        /*05b8*/ 	.word	0x00006d20
        /*05bc*/ 	.word	0x0000000b
        /*05c0*/ 	.word	0x00000000
        /*05c4*/ 	.short	0x010a
        /*05c6*/ 	.byte	0x3f
	.zero		1


	//----- nvinfo : EIATTR_NUM_MBARRIERS
	.align		4
.L_35:
        /*05c8*/ 	.byte	0x03, 0x38
        /*05ca*/ 	.short	0x0026


	//----- nvinfo : EIATTR_EXIT_INSTR_OFFSETS
	.align		4
        /*05cc*/ 	.byte	0x04, 0x1c
        /*05ce*/ 	.short	(.L_37 - .L_36)


	//   ....[0]....
.L_36:
        /*05d0*/ 	.word	0x00000ad0


	//   ....[1]....
        /*05d4*/ 	.word	0x000012e0


	//   ....[2]....
        /*05d8*/ 	.word	0x000048c0


	//   ....[3]....
        /*05dc*/ 	.word	0x00004e20


	//   ....[4]....
        /*05e0*/ 	.word	0x00006620


	//----- nvinfo : EIATTR_MAX_THREADS
	.align		4
.L_37:
        /*05e4*/ 	.byte	0x04, 0x05
        /*05e6*/ 	.short	(.L_39 - .L_38)
.L_38:
        /*05e8*/ 	.word	0x00000180
        /*05ec*/ 	.word	0x00000001
        /*05f0*/ 	.word	0x00000001


	//----- nvinfo : EIATTR_CRS_STACK_SIZE
	.align		4
.L_39:
        /*05f4*/ 	.byte	0x04, 0x1e
        /*05f6*/ 	.short	(.L_41 - .L_40)
.L_40:
        /*05f8*/ 	.word	0x00000000


	//----- nvinfo : EIATTR_CBANK_PARAM_SIZE
	.align		4
.L_41:
        /*05fc*/ 	.byte	0x03, 0x19
        /*05fe*/ 	.short	0x0470


	//----- nvinfo : EIATTR_PARAM_CBANK
	.align		4
        /*0600*/ 	.byte	0x04, 0x0a
        /*0602*/ 	.short	(.L_43 - .L_42)
	.align		4
.L_42:
        /*0604*/ 	.word	index@(.nv.constant0._ZN7cutlass13device_kernelINS_4gemm6kernel13GemmUniversalIN4cute5tupleIJiiiiEEENS1_10collective13CollectiveMmaINS1_34MainloopSm90TmaGmmaWarpSpecializedILi18ENS5_IJNS4_1CILi1EEENSA_ILi8EEESB_EEENS1_35KernelTmaWarpSpecializedCooperativeEEENS5_IJNSA_ILi128EEENSA_ILi64EEENSA_ILi32EEEEEENS_10bfloat16_tENS5_IJlSB_lEEESK_SL_NS4_8TiledMMAINS4_8MMA_AtomIJNS4_4SM904GMMA27MMA_64x64x16_F32BF16BF16_SSILNSP_5MajorE0ELSR_0ELNSP_7ScaleInE1ELSS_1EEEEEENS4_6LayoutINS5_IJNSA_ILi2EEESB_SB_EEENS5_IJSB_NSA_ILi0EEESY_EEEEENS5_IJNS4_10UnderscoreES11_S11_EEEEENS4_23SM90_TMA_LOAD_MULTICASTENS4_14ComposedLayoutINS4_7SwizzleILi2ELi4ELi3EEENS4_18smem_ptr_flag_bitsILi16EEENSV_INS5_IJSC_SI_EEENS5_IJSI_SB_EEEEEEEvNS4_8identityENS4_13SM90_TMA_LOADES1D_vS1E_EENS_8epilogue10collective6detail29Sm90TmaWarpSpecializedAdapterINS1I_15DefaultEpilogueISK_SL_SL_NS1H_6thread17LinearCombinationISK_Li1EffLNS1M_9ScaleType4KindE0ELNS_15FloatRoundStyleE2ESK_EENS1_15EpilogueDefaultEEEEEvvEEEEvNT_6ParamsE)
        /*0608*/ 	.short	0x0210
        /*060a*/ 	.short	0x0470


	//----- nvinfo : EIATTR_SW_WAR
	.align		4
.L_43:
        /*060c*/ 	.byte	0x04, 0x36
        /*060e*/ 	.short	(.L_45 - .L_44)
.L_44:
        /*0610*/ 	.word	0x00000008
.L_45:


//--------------------- .nv.callgraph             --------------------------
	.section	.nv.callgraph,"",@"SHT_CUDA_CALLGRAPH"
	.align	4
	.sectionentsize	8
	.align		4
        /*0000*/ 	.word	0x00000000
	.align		4
        /*0004*/ 	.word	0xffffffff
	.align		4
        /*0008*/ 	.word	index@(_ZN7cutlass13device_kernelINS_4gemm6kernel13GemmUniversalIN4cute5tupleIJiiiiEEENS1_10collective13CollectiveMmaINS1_34MainloopSm90TmaGmmaWarpSpecializedILi18ENS5_IJNS4_1CILi1EEENSA_ILi8EEESB_EEENS1_35KernelTmaWarpSpecializedCooperativeEEENS5_IJNSA_ILi128EEENSA_ILi64EEENSA_ILi32EEEEEENS_10bfloat16_tENS5_IJlSB_lEEESK_SL_NS4_8TiledMMAINS4_8MMA_AtomIJNS4_4SM904GMMA27MMA_64x64x16_F32BF16BF16_SSILNSP_5MajorE0ELSR_0ELNSP_7ScaleInE1ELSS_1EEEEEENS4_6LayoutINS5_IJNSA_ILi2EEESB_SB_EEENS5_IJSB_NSA_ILi0EEESY_EEEEENS5_IJNS4_10UnderscoreES11_S11_EEEEENS4_23SM90_TMA_LOAD_MULTICASTENS4_14ComposedLayoutINS4_7SwizzleILi2ELi4ELi3EEENS4_18smem_ptr_flag_bitsILi16EEENSV_INS5_IJSC_SI_EEENS5_IJSI_SB_EEEEEEEvNS4_8identityENS4_13SM90_TMA_LOADES1D_vS1E_EENS_8epilogue10collective6detail29Sm90TmaWarpSpecializedAdapterINS1I_15DefaultEpilogueISK_SL_SL_NS1H_6thread17LinearCombinationISK_Li1EffLNS1M_9ScaleType4KindE0ELNS_15FloatRoundStyleE2ESK_EENS1_15EpilogueDefaultEEEEEvvEEEEvNT_6ParamsE)
	.align		4
        /*000c*/ 	.word	index@(__assertfail)
	.align		4
        /*0010*/ 	.word	0x00000000
	.align		4
        /*0014*/ 	.word	0xfffffffe
	.align		4
        /*0018*/ 	.word	0x00000000
	.align		4
        /*001c*/ 	.word	0xfffffffd
	.align		4
        /*0020*/ 	.word	0x00000000
	.align		4
        /*0024*/ 	.word	0xfffffffc


//--------------------- .nv.constant4             --------------------------
	.section	.nv.constant4,"a",@progbits
	.align	8
	.align		8
.nv.constant4:
        /*0000*/ 	.dword	__assertfail
	.align		8
        /*0008*/ 	.dword	__unnamed_1
	.align		8
        /*0010*/ 	.dword	_ZN40_INTERNAL_5add00a9_4_k_cu_a62e9082_200714cuda3std3__45__cpo5beginE
	.align		8
        /*0018*/ 	.dword	_ZN40_INTERNAL_5add00a9_4_k_cu_a62e9082_200714cuda3std3__45__cpo3endE
	.align		8
        /*0020*/ 	.dword	_ZN40_INTERNAL_5add00a9_4_k_cu_a62e9082_200714cuda3std3__45__cpo6cbeginE
	.align		8
        /*0028*/ 	.dword	_ZN40_INTERNAL_5add00a9_4_k_cu_a62e9082_200714cuda3std3__45__cpo4cendE
	.align		8
        /*0030*/ 	.dword	_ZN40_INTERNAL_5add00a9_4_k_cu_a62e9082_200714cuda3std3__442_GLOBAL__N__5add00a9_4_k_cu_a62e9082_200716ignoreE
	.align		8
        /*0038*/ 	.dword	_ZN40_INTERNAL_5add00a9_4_k_cu_a62e9082_200714cuda3std3__419piecewise_constructE
	.align		8
        /*0040*/ 	.dword	_ZN40_INTERNAL_5add00a9_4_k_cu_a62e9082_200714cuda3std3__48in_placeE
	.align		8
        /*0048*/ 	.dword	_ZN40_INTERNAL_5add00a9_4_k_cu_a62e9082_200714cuda3std6ranges3__45__cpo4swapE
	.align		8
        /*0050*/ 	.dword	_ZN40_INTERNAL_5add00a9_4_k_cu_a62e9082_200714cuda3std6ranges3__45__cpo9iter_moveE
	.align		8
        /*0058*/ 	.dword	_ZN40_INTERNAL_5add00a9_4_k_cu_a62e9082_200714cute7productE
	.align		8
        /*0060*/ 	.dword	_ZN40_INTERNAL_5add00a9_4_k_cu_a62e9082_200714cute1_E
	.align		8
        /*0068*/ 	.dword	$str$22
	.align		8
        /*0070*/ 	.dword	$str$23


//--------------------- .text._ZN7cutlass13device_kernelINS_4gemm6kernel13GemmUniversalIN4cute5tupleIJiiiiEEENS1_10collective13CollectiveMmaINS1_34MainloopSm90TmaGmmaWarpSpecializedILi18ENS5_IJNS4_1CILi1EEENSA_ILi8EEESB_EEENS1_35KernelTmaWarpSpecializedCooperativeEEENS5_IJNSA_ILi128EEENSA_ILi64EEENSA_ILi32EEEEEENS_10bfloat16_tENS5_IJlSB_lEEESK_SL_NS4_8TiledMMAINS4_8MMA_AtomIJNS4_4SM904GMMA27MMA_64x64x16_F32BF16BF16_SSILNSP_5MajorE0ELSR_0ELNSP_7ScaleInE1ELSS_1EEEEEENS4_6LayoutINS5_IJNSA_ILi2EEESB_SB_EEENS5_IJSB_NSA_ILi0EEESY_EEEEENS5_IJNS4_10UnderscoreES11_S11_EEEEENS4_23SM90_TMA_LOAD_MULTICASTENS4_14ComposedLayoutINS4_7SwizzleILi2ELi4ELi3EEENS4_18smem_ptr_flag_bitsILi16EEENSV_INS5_IJSC_SI_EEENS5_IJSI_SB_EEEEEEEvNS4_8identityENS4_13SM90_TMA_LOADES1D_vS1E_EENS_8epilogue10collective6detail29Sm90TmaWarpSpecializedAdapterINS1I_15DefaultEpilogueISK_SL_SL_NS1H_6thread17LinearCombinationISK_Li1EffLNS1M_9ScaleType4KindE0ELNS_15FloatRoundStyleE2ESK_EENS1_15EpilogueDefaultEEEEEvvEEEEvNT_6ParamsE --------------------------
	.section	.text._ZN7cutlass13device_kernelINS_4gemm6kernel13GemmUniversalIN4cute5tupleIJiiiiEEENS1_10collective13CollectiveMmaINS1_34MainloopSm90TmaGmmaWarpSpecializedILi18ENS5_IJNS4_1CILi1EEENSA_ILi8EEESB_EEENS1_35KernelTmaWarpSpecializedCooperativeEEENS5_IJNSA_ILi128EEENSA_ILi64EEENSA_ILi32EEEEEENS_10bfloat16_tENS5_IJlSB_lEEESK_SL_NS4_8TiledMMAINS4_8MMA_AtomIJNS4_4SM904GMMA27MMA_64x64x16_F32BF16BF16_SSILNSP_5MajorE0ELSR_0ELNSP_7ScaleInE1ELSS_1EEEEEENS4_6LayoutINS5_IJNSA_ILi2EEESB_SB_EEENS5_IJSB_NSA_ILi0EEESY_EEEEENS5_IJNS4_10UnderscoreES11_S11_EEEEENS4_23SM90_TMA_LOAD_MULTICASTENS4_14ComposedLayoutINS4_7SwizzleILi2ELi4ELi3EEENS4_18smem_ptr_flag_bitsILi16EEENSV_INS5_IJSC_SI_EEENS5_IJSI_SB_EEEEEEEvNS4_8identityENS4_13SM90_TMA_LOADES1D_vS1E_EENS_8epilogue10collective6detail29Sm90TmaWarpSpecializedAdapterINS1I_15DefaultEpilogueISK_SL_SL_NS1H_6thread17LinearCombinationISK_Li1EffLNS1M_9ScaleType4KindE0ELNS_15FloatRoundStyleE2ESK_EENS1_15EpilogueDefaultEEEEEvvEEEEvNT_6ParamsE,"ax",@progbits
	.align	128
.text._ZN7cutlass13device_kernelINS_4gemm6kernel13GemmUniversalIN4cute5tupleIJiiiiEEENS1_10collective13CollectiveMmaINS1_34MainloopSm90TmaGmmaWarpSpecializedILi18ENS5_IJNS4_1CILi1EEENSA_ILi8EEESB_EEENS1_35KernelTmaWarpSpecializedCooperativeEEENS5_IJNSA_ILi128EEENSA_ILi64EEENSA_ILi32EEEEEENS_10bfloat16_tENS5_IJlSB_lEEESK_SL_NS4_8TiledMMAINS4_8MMA_AtomIJNS4_4SM904GMMA27MMA_64x64x16_F32BF16BF16_SSILNSP_5MajorE0ELSR_0ELNSP_7ScaleInE1ELSS_1EEEEEENS4_6LayoutINS5_IJNSA_ILi2EEESB_SB_EEENS5_IJSB_NSA_ILi0EEESY_EEEEENS5_IJNS4_10UnderscoreES11_S11_EEEEENS4_23SM90_TMA_LOAD_MULTICASTENS4_14ComposedLayoutINS4_7SwizzleILi2ELi4ELi3EEENS4_18smem_ptr_flag_bitsILi16EEENSV_INS5_IJSC_SI_EEENS5_IJSI_SB_EEEEEEEvNS4_8identityENS4_13SM90_TMA_LOADES1D_vS1E_EENS_8epilogue10collective6detail29Sm90TmaWarpSpecializedAdapterINS1I_15DefaultEpilogueISK_SL_SL_NS1H_6thread17LinearCombinationISK_Li1EffLNS1M_9ScaleType4KindE0ELNS_15FloatRoundStyleE2ESK_EENS1_15EpilogueDefaultEEEEEvvEEEEvNT_6ParamsE:
        .type           _ZN7cutlass13device_kernelINS_4gemm6kernel13GemmUniversalIN4cute5tupleIJiiiiEEENS1_10collective13CollectiveMmaINS1_34MainloopSm90TmaGmmaWarpSpecializedILi18ENS5_IJNS4_1CILi1EEENSA_ILi8EEESB_EEENS1_35KernelTmaWarpSpecializedCooperativeEEENS5_IJNSA_ILi128EEENSA_ILi64EEENSA_ILi32EEEEEENS_10bfloat16_tENS5_IJlSB_lEEESK_SL_NS4_8TiledMMAINS4_8MMA_AtomIJNS4_4SM904GMMA27MMA_64x64x16_F32BF16BF16_SSILNSP_5MajorE0ELSR_0ELNSP_7ScaleInE1ELSS_1EEEEEENS4_6LayoutINS5_IJNSA_ILi2EEESB_SB_EEENS5_IJSB_NSA_ILi0EEESY_EEEEENS5_IJNS4_10UnderscoreES11_S11_EEEEENS4_23SM90_TMA_LOAD_MULTICASTENS4_14ComposedLayoutINS4_7SwizzleILi2ELi4ELi3EEENS4_18smem_ptr_flag_bitsILi16EEENSV_INS5_IJSC_SI_EEENS5_IJSI_SB_EEEEEEEvNS4_8identityENS4_13SM90_TMA_LOADES1D_vS1E_EENS_8epilogue10collective6detail29Sm90TmaWarpSpecializedAdapterINS1I_15DefaultEpilogueISK_SL_SL_NS1H_6thread17LinearCombinationISK_Li1EffLNS1M_9ScaleType4KindE0ELNS_15FloatRoundStyleE2ESK_EENS1_15EpilogueDefaultEEEEEvvEEEEvNT_6ParamsE,@function
        .size           _ZN7cutlass13device_kernelINS_4gemm6kernel13GemmUniversalIN4cute5tupleIJiiiiEEENS1_10collective13CollectiveMmaINS1_34MainloopSm90TmaGmmaWarpSpecializedILi18ENS5_IJNS4_1CILi1EEENSA_ILi8EEESB_EEENS1_35KernelTmaWarpSpecializedCooperativeEEENS5_IJNSA_ILi128EEENSA_ILi64EEENSA_ILi32EEEEEENS_10bfloat16_tENS5_IJlSB_lEEESK_SL_NS4_8TiledMMAINS4_8MMA_AtomIJNS4_4SM904GMMA27MMA_64x64x16_F32BF16BF16_SSILNSP_5MajorE0ELSR_0ELNSP_7ScaleInE1ELSS_1EEEEEENS4_6LayoutINS5_IJNSA_ILi2EEESB_SB_EEENS5_IJSB_NSA_ILi0EEESY_EEEEENS5_IJNS4_10UnderscoreES11_S11_EEEEENS4_23SM90_TMA_LOAD_MULTICASTENS4_14ComposedLayoutINS4_7SwizzleILi2ELi4ELi3EEENS4_18smem_ptr_flag_bitsILi16EEENSV_INS5_IJSC_SI_EEENS5_IJSI_SB_EEEEEEEvNS4_8identityENS4_13SM90_TMA_LOADES1D_vS1E_EENS_8epilogue10collective6detail29Sm90TmaWarpSpecializedAdapterINS1I_15DefaultEpilogueISK_SL_SL_NS1H_6thread17LinearCombinationISK_Li1EffLNS1M_9ScaleType4KindE0ELNS_15FloatRoundStyleE2ESK_EENS1_15EpilogueDefaultEEEEEvvEEEEvNT_6ParamsE,(.L_x_164 - _ZN7cutlass13device_kernelINS_4gemm6kernel13GemmUniversalIN4cute5tupleIJiiiiEEENS1_10collective13CollectiveMmaINS1_34MainloopSm90TmaGmmaWarpSpecializedILi18ENS5_IJNS4_1CILi1EEENSA_ILi8EEESB_EEENS1_35KernelTmaWarpSpecializedCooperativeEEENS5_IJNSA_ILi128EEENSA_ILi64EEENSA_ILi32EEEEEENS_10bfloat16_tENS5_IJlSB_lEEESK_SL_NS4_8TiledMMAINS4_8MMA_AtomIJNS4_4SM904GMMA27MMA_64x64x16_F32BF16BF16_SSILNSP_5MajorE0ELSR_0ELNSP_7ScaleInE1ELSS_1EEEEEENS4_6LayoutINS5_IJNSA_ILi2EEESB_SB_EEENS5_IJSB_NSA_ILi0EEESY_EEEEENS5_IJNS4_10UnderscoreES11_S11_EEEEENS4_23SM90_TMA_LOAD_MULTICASTENS4_14ComposedLayoutINS4_7SwizzleILi2ELi4ELi3EEENS4_18smem_ptr_flag_bitsILi16EEENSV_INS5_IJSC_SI_EEENS5_IJSI_SB_EEEEEEEvNS4_8identityENS4_13SM90_TMA_LOADES1D_vS1E_EENS_8epilogue10collective6detail29Sm90TmaWarpSpecializedAdapterINS1I_15DefaultEpilogueISK_SL_SL_NS1H_6thread17LinearCombinationISK_Li1EffLNS1M_9ScaleType4KindE0ELNS_15FloatRoundStyleE2ESK_EENS1_15EpilogueDefaultEEEEEvvEEEEvNT_6ParamsE)
        .other          _ZN7cutlass13device_kernelINS_4gemm6kernel13GemmUniversalIN4cute5tupleIJiiiiEEENS1_10collective13CollectiveMmaINS1_34MainloopSm90TmaGmmaWarpSpecializedILi18ENS5_IJNS4_1CILi1EEENSA_ILi8EEESB_EEENS1_35KernelTmaWarpSpecializedCooperativeEEENS5_IJNSA_ILi128EEENSA_ILi64EEENSA_ILi32EEEEEENS_10bfloat16_tENS5_IJlSB_lEEESK_SL_NS4_8TiledMMAINS4_8MMA_AtomIJNS4_4SM904GMMA27MMA_64x64x16_F32BF16BF16_SSILNSP_5MajorE0ELSR_0ELNSP_7ScaleInE1ELSS_1EEEEEENS4_6LayoutINS5_IJNSA_ILi2EEESB_SB_EEENS5_IJSB_NSA_ILi0EEESY_EEEEENS5_IJNS4_10UnderscoreES11_S11_EEEEENS4_23SM90_TMA_LOAD_MULTICASTENS4_14ComposedLayoutINS4_7SwizzleILi2ELi4ELi3EEENS4_18smem_ptr_flag_bitsILi16EEENSV_INS5_IJSC_SI_EEENS5_IJSI_SB_EEEEEEEvNS4_8identityENS4_13SM90_TMA_LOADES1D_vS1E_EENS_8epilogue10collective6detail29Sm90TmaWarpSpecializedAdapterINS1I_15DefaultEpilogueISK_SL_SL_NS1H_6thread17LinearCombinationISK_Li1EffLNS1M_9ScaleType4KindE0ELNS_15FloatRoundStyleE2ESK_EENS1_15EpilogueDefaultEEEEEvvEEEEvNT_6ParamsE,@"STO_CUDA_ENTRY STV_DEFAULT"
_ZN7cutlass13device_kernelINS_4gemm6kernel13GemmUniversalIN4cute5tupleIJiiiiEEENS1_10collective13CollectiveMmaINS1_34MainloopSm90TmaGmmaWarpSpecializedILi18ENS5_IJNS4_1CILi1EEENSA_ILi8EEESB_EEENS1_35KernelTmaWarpSpecializedCooperativeEEENS5_IJNSA_ILi128EEENSA_ILi64EEENSA_ILi32EEEEEENS_10bfloat16_tENS5_IJlSB_lEEESK_SL_NS4_8TiledMMAINS4_8MMA_AtomIJNS4_4SM904GMMA27MMA_64x64x16_F32BF16BF16_SSILNSP_5MajorE0ELSR_0ELNSP_7ScaleInE1ELSS_1EEEEEENS4_6LayoutINS5_IJNSA_ILi2EEESB_SB_EEENS5_IJSB_NSA_ILi0EEESY_EEEEENS5_IJNS4_10UnderscoreES11_S11_EEEEENS4_23SM90_TMA_LOAD_MULTICASTENS4_14ComposedLayoutINS4_7SwizzleILi2ELi4ELi3EEENS4_18smem_ptr_flag_bitsILi16EEENSV_INS5_IJSC_SI_EEENS5_IJSI_SB_EEEEEEEvNS4_8identityENS4_13SM90_TMA_LOADES1D_vS1E_EENS_8epilogue10collective6detail29Sm90TmaWarpSpecializedAdapterINS1I_15DefaultEpilogueISK_SL_SL_NS1H_6thread17LinearCombinationISK_Li1EffLNS1M_9ScaleType4KindE0ELNS_15FloatRoundStyleE2ESK_EENS1_15EpilogueDefaultEEEEEvvEEEEvNT_6ParamsE:
[----:B------:R-:W0:Y:S01]  /*0000*/  LDC R1, c[0x0][0x28] ;  /* 0x00000a00ff017b82 */ /* 0x000e220000000800 */
[----:B------:R-:W1:Y:S01]  /*0010*/  S2R R18, SR_TID.X ;  /* 0x0000000000127919 */ /* 0x000e620000002100 */
[----:B------:R-:W-:Y:S01]  /*0020*/  ELECT P0, URZ, PT ;  /* 0x00000000003f782f */ /* 0x000fe20003800000 */
[----:B------:R-:W-:Y:S01]  /*0030*/  BSSY B0, `(.L_x_0) ;  /* 0x000000f000007945 */ /* 0x000fe20003800000 */
[--C-:B-1----:R-:W-:Y:S02]  /*0040*/  SHF.R.U32.HI R0, RZ, 0x5, R18.reuse ;  /* 0x00000005ff007819 */ /* 0x102fe40000011612 */
[----:B------:R-:W-:-:S03]  /*0050*/  SHF.R.U32.HI R3, RZ, 0x7, R18 ;  /* 0x00000007ff037819 */ /* 0x000fc60000011612 */
[----:B------:R-:W1:Y:S04]  /*0060*/  SHFL.IDX PT, R2, R0, RZ, 0x1f ;  /* 0x00001fff00027589 */ /* 0x000e6800000e0000 */
[----:B------:R2:W3:Y:S01]  /*0070*/  SHFL.IDX PT, R5, R3, RZ, 0x1f ;  /* 0x00001fff03057589 */ /* 0x0004e200000e0000 */
[----:B-1----:R-:W-:-:S13]  /*0080*/  ISETP.NE.OR P0, PT, R2, RZ, !P0 ;  /* 0x000000ff0200720c */ /* 0x002fda0004705670 */
[----:B0-23--:R-:W-:Y:S05]  /*0090*/  @P0 BRA `(.L_x_1) ;  /* 0x0000000000200947 */ /* 0x00dfea0003800000 */
[----:B------:R-:W-:Y:S02]  /*00a0*/  ULDC.64 UR4, c[0x0][0x198] ;  /* 0x0000660000047ab9 */ /* 0x000fe40000000a00 */
[----:B------:R-:W-:Y:S02]  /*00b0*/  UIADD3 UR6, UP0, UR4, 0xf0, URZ ;  /* 0x000000f004067890 */ /* 0x000fe4000ff1e03f */
[----:B------:R-:W-:Y:S02]  /*00c0*/  UIADD3 UR4, UP1, UR4, 0x1f0, URZ ;  /* 0x000001f004047890 */ /* 0x000fe4000ff3e03f */
[----:B------:R-:W-:Y:S02]  /*00d0*/  UIADD3.X UR7, URZ, UR5, URZ, UP0, !UPT ;  /* 0x000000053f077290 */ /* 0x000fe400087fe43f */
[----:B------:R-:W-:-:S07]  /*00e0*/  UIADD3.X UR5, URZ, UR5, URZ, UP1, !UPT ;  /* 0x000000053f057290 */ /* 0x000fce0008ffe43f */
[----:B------:R0:W-:Y:S02]  /*00f0*/  UTMACCTL.PF [UR6] ;  /* 0x00000000060079b9 */ /* 0x0001e40008040000 */
[----:B------:R0:W-:Y:S02]  /*0100*/  UTMACCTL.PF [UR4] ;  /* 0x00000000040079b9 */ /* 0x0001e40008040000 */
[----:B0-----:R-:W-:Y:S01]  /*0110*/  NOP ;  /* 0x0000000000007918 */ /* 0x001fe20000000000 */
.L_x_1:
[----:B------:R-:W-:Y:S05]  /*0120*/  BSYNC B0 ;  /* 0x0000000000007941 */ /* 0x000fea0003800000 */
.L_x_0:
[----:B------:R-:W0:Y:S02]  /*0130*/  SHFL.IDX PT, R3, R0, RZ, 0x1f ;  /* 0x00001fff00037589 */ /* 0x000e2400000e0000 */
[----:B0-----:R-:W-:-:S13]  /*0140*/  ISETP.NE.AND P0, PT, R3, RZ, PT ;  /* 0x000000ff0300720c */ /* 0x001fda0003f05270 */
[----:B------:R-:W-:Y:S05]  /*0150*/  @P0 BRA `(.L_x_2) ;  /* 0x0000000000d40947 */ /* 0x000fea0003800000 */
[----:B------:R-:W-:Y:S01]  /*0160*/  ELECT P0, URZ, PT ;  /* 0x00000000003f782f */ /* 0x000fe20003800000 */
[----:B------:R-:W-:-:S12]  /*0170*/  BSSY B0, `(.L_x_2) ;  /* 0x0000033000007945 */ /* 0x000fd80003800000 */
[----:B------:R-:W-:Y:S05]  /*0180*/  @!P0 BRA `(.L_x_3) ;  /* 0x0000000000c48947 */ /* 0x000fea0003800000 */
[----:B------:R-:W0:Y:S01]  /*0190*/  S2UR UR8, SR_CgaCtaId ;  /* 0x00000000000879c3 */ /* 0x000e220000008800 */
[----:B------:R-:W-:Y:S01]  /*01a0*/  UMOV UR4, 0x400 ;  /* 0x0000040000047882 */ /* 0x000fe20000000000 */
[----:B------:R-:W-:Y:S01]  /*01b0*/  UMOV UR5, 0x1 ;  /* 0x0000000100057882 */ /* 0x000fe20000000000 */
[----:B------:R-:W-:Y:S02]  /*01c0*/  UMOV UR6, 0x10 ;  /* 0x0000001000067882 */ /* 0x000fe40000000000 */
[----:B------:R-:W-:-:S04]  /*01d0*/  UIADD3 UR6, -UR6, 0x100000, URZ ;  /* 0x0010000006067890 */ /* 0x000fc8000fffe13f */
[----:B------:R-:W-:Y:S02]  /*01e0*/  USHF.L.U32 UR7, UR6, 0xb, URZ ;  /* 0x0000000b06077899 */ /* 0x000fe4000800063f */
[----:B------:R-:W-:Y:S02]  /*01f0*/  USHF.L.U32 UR6, UR6, 0x1, URZ ;  /* 0x0000000106067899 */ /* 0x000fe4000800063f */
[----:B0-----:R-:W-:Y:S02]  /*0200*/  ULEA UR8, UR8, UR4, 0x18 ;  /* 0x0000000408087291 */ /* 0x001fe4000f8ec03f */
[----:B------:R-:W-:-:S04]  /*0210*/  UIADD3 UR4, -UR5, 0x100000, URZ ;  /* 0x0010000005047890 */ /* 0x000fc8000fffe13f */
[----:B------:R-:W-:Y:S02]  /*0220*/  USHF.L.U32 UR5, UR4, 0xb, URZ ;  /* 0x0000000b04057899 */ /* 0x000fe4000800063f */
[----:B------:R-:W-:Y:S01]  /*0230*/  USHF.L.U32 UR4, UR4, 0x1, URZ ;  /* 0x0000000104047899 */ /* 0x000fe2000800063f */
[----:B------:R-:W0:Y:S11]  /*0240*/  FENCE.VIEW.ASYNC.S ;  /* 0x00000000000073c6 */ /* 0x000e360000000000 */
[----:B0-----:R0:W1:Y:S01]  /*0250*/  SYNCS.EXCH.64 URZ, [UR8], UR4 ;  /* 0x00000004083f75b2 */ /* 0x0010620008000100 */
[----:B------:R0:W2:Y:S01]  /*0260*/  SYNCS.EXCH.64 URZ, [UR8+0x90], UR6 ;  /* 0x00009006083f75b2 */ /* 0x0000a20008000100 */
[----:B------:R0:W3:Y:S01]  /*0270*/  SYNCS.EXCH.64 URZ, [UR8+0x8], UR4 ;  /* 0x00000804083f75b2 */ /* 0x0000e20008000100 */
[----:B------:R0:W4:Y:S01]  /*0280*/  SYNCS.EXCH.64 URZ, [UR8+0x98], UR6 ;  /* 0x00009806083f75b2 */ /* 0x0001220008000100 */
[----:B------:R0:W0:Y:S01]  /*0290*/  SYNCS.EXCH.64 URZ, [UR8+0x10], UR4 ;  /* 0x00001004083f75b2 */ /* 0x0000220008000100 */
        /* <DEDUP_REMOVED lines=31> */
[----:B-1234-:R-:W-:Y:S01]  /*0490*/  NOP ;  /* 0x0000000000007918 */ /* 0x01efe20000000000 */
.L_x_3:
[----:B0-----:R-:W-:Y:S05]  /*04a0*/  BSYNC B0 ;  /* 0x0000000000007941 */ /* 0x001fea0003800000 */
.L_x_2:
[----:B------:R-:W0:Y:S01]  /*04b0*/  SHFL.IDX PT, R0, R0, RZ, 0x1f ;  /* 0x00001fff00007589 */ /* 0x000e2200000e0000 */
[----:B------:R-:W-:Y:S01]  /*04c0*/  SHF.R.S32.HI R7, RZ, 0x1f, R18 ;  /* 0x0000001fff077819 */ /* 0x000fe20000011412 */
[----:B------:R-:W1:Y:S01]  /*04d0*/  S2UR UR8, SR_CTAID.X ;  /* 0x00000000000879c3 */ /* 0x000e620000002500 */
[----:B------:R-:W-:Y:S01]  /*04e0*/  ELECT P0, URZ, PT ;  /* 0x00000000003f782f */ /* 0x000fe20003800000 */
[----:B------:R-:W2:Y:S01]  /*04f0*/  S2R R4, SR_CTAID.Y ;  /* 0x0000000000047919 */ /* 0x000ea20000002600 */
[----:B------:R-:W-:Y:S01]  /*0500*/  LEA.HI R7, R7, R18, RZ, 0x7 ;  /* 0x0000001207077211 */ /* 0x000fe200078f38ff */
[----:B------:R-:W-:Y:S01]  /*0510*/  ULDC UR4, c[0x0][0x154] ;  /* 0x0000550000047ab9 */ /* 0x000fe20000000800 */
[----:B------:R-:W-:Y:S01]  /*0520*/  SHF.R.S32.HI R8, RZ, 0x1f, R3 ;  /* 0x0000001fff087819 */ /* 0x000fe20000011403 */
[----:B------:R-:W-:Y:S01]  /*0530*/  NOP ;  /* 0x0000000000007918 */ /* 0x000fe20000000000 */
[----:B------:R-:W-:Y:S01]  /*0540*/  LOP3.LUT R7, R7, 0xffffff80, RZ, 0xc0, !PT ;  /* 0xffffff8007077812 */ /* 0x000fe200078ec0ff */
[----:B------:R-:W3:Y:S01]  /*0550*/  LDC R12, c[0x0][0x140] ;  /* 0x00005000ff0c7b82 */ /* 0x000ee20000000800 */
[----:B------:R-:W-:Y:S01]  /*0560*/  LEA.HI R8, R8, R3, RZ, 0x2 ;  /* 0x0000000308087211 */ /* 0x000fe200078f10ff */
[----:B------:R-:W-:-:S02]  /*0570*/  NOP ;  /* 0x0000000000007918 */ /* 0x000fc40000000000 */
[----:B------:R-:W-:Y:S01]  /*0580*/  IMAD.IADD R6, R18, 0x1, -R7 ;  /* 0x0000000112067824 */ /* 0x000fe200078e0a07 */
[----:B------:R-:W-:-:S03]  /*0590*/  LOP3.LUT R8, R8, 0x3ffffffc, RZ, 0xc0, !PT ;  /* 0x3ffffffc08087812 */ /* 0x000fc600078ec0ff */
[----:B------:R-:W4:Y:S01]  /*05a0*/  LDC R10, c[0x0][0x144] ;  /* 0x00005100ff0a7b82 */ /* 0x000f220000000800 */
[----:B------:R-:W-:Y:S02]  /*05b0*/  SHF.R.S32.HI R7, RZ, 0x1f, R6 ;  /* 0x0000001fff077819 */ /* 0x000fe40000011406 */
[----:B------:R-:W-:Y:S02]  /*05c0*/  LOP3.LUT P2, RZ, R6, 0x7, RZ, 0xc0, !PT ;  /* 0x0000000706ff7812 */ /* 0x000fe4000784c0ff */
[----:B------:R-:W-:Y:S01]  /*05d0*/  LEA.HI R7, R7, R6, RZ, 0x3 ;  /* 0x0000000607077211 */ /* 0x000fe200078f18ff */
[----:B------:R-:W-:Y:S01]  /*05e0*/  VIADD R6, R5, 0xffffffff ;  /* 0xffffffff05067836 */ /* 0x000fe20000000000 */
[----:B0-----:R-:W-:Y:S02]  /*05f0*/  ISETP.NE.OR P0, PT, R0, RZ, !P0 ;  /* 0x000000ff0000720c */ /* 0x001fe40004705670 */
[--C-:B------:R-:W-:Y:S02]  /*0600*/  SHF.R.S32.HI R0, RZ, 0x3, R7.reuse ;  /* 0x00000003ff007819 */ /* 0x100fe40000011407 */
[----:B------:R-:W-:-:S02]  /*0610*/  SHF.R.S32.HI R7, RZ, 0x1f, R7 ;  /* 0x0000001fff077819 */ /* 0x000fc40000011407 */
[----:B------:R-:W-:Y:S02]  /*0620*/  ISETP.GE.U32.AND P5, PT, R6, 0x2, PT ;  /* 0x000000020600780c */ /* 0x000fe40003fa6070 */
[----:B------:R-:W-:Y:S02]  /*0630*/  LEA.HI R7, R7, R0, RZ, 0x2 ;  /* 0x0000000007077211 */ /* 0x000fe400078f10ff */
[----:B---3--:R-:W-:Y:S02]  /*0640*/  ISETP.EQ.U32.AND P3, PT, R12, 0x1, PT ;  /* 0x000000010c00780c */ /* 0x008fe40003f62070 */
[----:B--2---:R-:W-:Y:S01]  /*0650*/  I2FP.F32.U32 R9, R4 ;  /* 0x0000000400097245 */ /* 0x004fe20000201000 */
[----:B------:R-:W-:Y:S01]  /*0660*/  VOTEU.ALL UP0, P0 ;  /* 0x00000000003f7886 */ /* 0x000fe20000000000 */
[----:B------:R-:W-:Y:S01]  /*0670*/  LOP3.LUT R7, R7, 0xfffffffc, RZ, 0xc0, !PT ;  /* 0xfffffffc07077812 */ /* 0x000fe200078ec0ff */
[----:B------:R-:W-:Y:S02]  /*0680*/  VOTEU.ALL UP1, P0 ;  /* 0x00000000003f7886 */ /* 0x000fe40000020000 */
[----:B------:R-:W-:Y:S01]  /*0690*/  FMUL R11, R9, UR4 ;  /* 0x00000004090b7c20 */ /* 0x000fe20008400000 */
[----:B------:R-:W-:Y:S01]  /*06a0*/  IMAD.IADD R9, R3, 0x1, -R8 ;  /* 0x0000000103097824 */ /* 0x000fe200078e0a08 */
[----:B-1----:R-:W-:Y:S01]  /*06b0*/  I2FP.F32.U32 R8, UR8 ;  /* 0x0000000800087c45 */ /* 0x002fe20008201000 */
[----:B------:R-:W-:Y:S01]  /*06c0*/  IMAD.IADD R0, R0, 0x1, -R7 ;  /* 0x0000000100007824 */ /* 0x000fe200078e0a07 */
[----:B------:R-:W0:Y:S01]  /*06d0*/  @!UP0 S2UR UR7, SR_CgaCtaId ;  /* 0x00000000000789c3 */ /* 0x000e220000008800 */
[----:B------:R-:W-:Y:S01]  /*06e0*/  ULDC UR4, c[0x0][0x150] ;  /* 0x0000540000047ab9 */ /* 0x000fe20000000800 */
[----:B------:R-:W1:Y:S01]  /*06f0*/  F2I.U32.TRUNC.NTZ R11, R11 ;  /* 0x0000000b000b7305 */ /* 0x000e62000020f000 */
[----:B------:R-:W-:Y:S01]  /*0700*/  FMUL R8, R8, UR4 ;  /* 0x0000000408087c20 */ /* 0x000fe20008400000 */
[----:B------:R-:W-:Y:S01]  /*0710*/  SHF.R.S32.HI R3, RZ, 0x1f, R2 ;  /* 0x0000001fff037819 */ /* 0x000fe20000011402 */
[----:B------:R-:W-:Y:S01]  /*0720*/  IMAD R9, R9, 0x4, R0 ;  /* 0x0000000409097824 */ /* 0x000fe200078e0200 */
[----:B------:R-:W-:Y:S01]  /*0730*/  UMOV UR4, 0x20 ;  /* 0x0000002000047882 */ /* 0x000fe20000000000 */
[----:B------:R-:W-:Y:S01]  /*0740*/  @!UP0 UMOV UR6, 0x400 ;  /* 0x0000040000068882 */ /* 0x000fe20000000000 */
[----:B------:R-:W2:Y:S01]  /*0750*/  LDC R7, c[0x0][0x148] ;  /* 0x00005200ff077b82 */ /* 0x000ea20000000800 */
[----:B------:R-:W-:Y:S01]  /*0760*/  LEA.HI R3, R3, R2, RZ, 0x2 ;  /* 0x0000000203037211 */ /* 0x000fe200078f10ff */
[----:B------:R-:W3:Y:S01]  /*0770*/  F2I.U32.TRUNC.NTZ R8, R8 ;  /* 0x0000000800087305 */ /* 0x000ee2000020f000 */
[----:B------:R-:W-:Y:S01]  /*0780*/  IMAD.SHL.U32 R22, R9, 0x4, RZ ;  /* 0x0000000409167824 */ /* 0x000fe200078e00ff */
[----:B------:R-:W-:-:S04]  /*0790*/  @!UP0 UIADD3 UR4, -UR4, 0x100000, URZ ;  /* 0x0010000004048890 */ /* 0x000fc8000fffe13f */
[----:B------:R-:W-:Y:S02]  /*07a0*/  @!UP0 USHF.L.U32 UR5, UR4, 0xb, URZ ;  /* 0x0000000b04058899 */ /* 0x000fe4000800063f */
[----:B------:R-:W-:Y:S01]  /*07b0*/  @!UP0 USHF.L.U32 UR4, UR4, 0x1, URZ ;  /* 0x0000000104048899 */ /* 0x000fe2000800063f */
[----:B------:R-:W-:Y:S02]  /*07c0*/  LOP3.LUT R3, R3, 0xfffffffc, RZ, 0xc0, !PT ;  /* 0xfffffffc03037812 */ /* 0x000fe400078ec0ff */
[----:B------:R-:W-:Y:S01]  /*07d0*/  LOP3.LUT R22, R9, 0xc, R22, 0x78, !PT ;  /* 0x0000000c09167812 */ /* 0x000fe200078e7816 */
[----:B-1----:R-:W-:Y:S02]  /*07e0*/  IMAD.MOV R21, RZ, RZ, -R11 ;  /* 0x000000ffff157224 */ /* 0x002fe400078e0a0b */
[----:B------:R-:W-:Y:S01]  /*07f0*/  IMAD.IADD R0, R2, 0x1, -R3 ;  /* 0x0000000102007824 */ /* 0x000fe200078e0a03 */
[----:B0-----:R-:W-:Y:S01]  /*0800*/  @!UP0 ULEA UR6, UR7, UR6, 0x18 ;  /* 0x0000000607068291 */ /* 0x001fe2000f8ec03f */
[----:B---3--:R-:W-:-:S03]  /*0810*/  IMAD.MOV R3, RZ, RZ, -R8 ;  /* 0x000000ffff037224 */ /* 0x008fc600078e0a08 */
[----:B------:R-:W-:Y:S01]  /*0820*/  ISETP.NE.AND P1, PT, R0, 0x3, PT ;  /* 0x000000030000780c */ /* 0x000fe20003f25270 */
[----:B------:R-:W-:Y:S01]  /*0830*/  VOTEU.ALL UP0, P0 ;  /* 0x00000000003f7886 */ /* 0x000fe20000000000 */
[----:B------:R-:W-:Y:S01]  /*0840*/  ISETP.LT.U32.AND P0, PT, R22, 0x8, !P2 ;  /* 0x000000081600780c */ /* 0x000fe20005701070 */
[----:B----4-:R-:W-:Y:S01]  /*0850*/  IMAD R3, R10, R3, UR8 ;  /* 0x000000080a037e24 */ /* 0x010fe2000f8e0203 */
[----:B------:R-:W-:Y:S01]  /*0860*/  ISETP.EQ.OR P1, PT, R0, RZ, !P1 ;  /* 0x000000ff0000720c */ /* 0x000fe20004f22670 */
[----:B--2---:R-:W-:Y:S01]  /*0870*/  IMAD R9, R7, R21, R4 ;  /* 0x0000001507097224 */ /* 0x004fe200078e0204 */
[C---:B------:R-:W-:Y:S02]  /*0880*/  ISETP.NE.AND P2, PT, R5.reuse, RZ, PT ;  /* 0x000000ff0500720c */ /* 0x040fe40003f45270 */
[----:B------:R-:W-:Y:S01]  /*0890*/  ISETP.EQ.AND P1, PT, R5, RZ, P1 ;  /* 0x000000ff0500720c */ /* 0x000fe20000f22270 */
[----:B------:R-:W0:Y:S02]  /*08a0*/  FENCE.VIEW.ASYNC.S ;  /* 0x00000000000073c6 */ /* 0x000e240000000000 */
[----:B0-----:R0:W1:Y:S01]  /*08b0*/  @!UP0 SYNCS.EXCH.64 URZ, [UR6+0x130], UR4 ;  /* 0x00013004063f85b2 */ /* 0x0010620008000100 */
[----:B------:R-:W-:-:S02]  /*08c0*/  ISETP.NE.AND P4, PT, R9, R22, PT ;  /* 0x000000160900720c */ /* 0x000fc40003f85270 */
[----:B------:R-:W-:Y:S02]  /*08d0*/  SEL R19, RZ, 0x1, !P1 ;  /* 0x00000001ff137807 */ /* 0x000fe40004800000 */
[----:B------:R-:W-:Y:S02]  /*08e0*/  ISETP.EQ.OR P4, PT, R3, RZ, !P4 ;  /* 0x000000ff0300720c */ /* 0x000fe40006782670 */
[----:B------:R-:W-:Y:S02]  /*08f0*/  SEL R19, R19, 0x2, P5 ;  /* 0x0000000213137807 */ /* 0x000fe40002800000 */
[----:B------:R-:W-:-:S04]  /*0900*/  PLOP3.LUT P0, PT, P0, P4, PT, 0x80, 0x0 ;  /* 0x000000000000781c */ /* 0x000fc80000709070 */
[----:B------:R-:W-:Y:S01]  /*0910*/  P2R R58, PR, RZ, 0x1 ;  /* 0x00000001ff3a7803 */ /* 0x000fe20000000000 */
[----:B------:R0:W2:Y:S01]  /*0920*/  @!UP1 SYNCS.EXCH.64 URZ, [UR6+0x138], UR4 ;  /* 0x00013804063f95b2 */ /* 0x0000a20008000100 */
[----:B------:R-:W-:Y:S01]  /*0930*/  NOP ;  /* 0x0000000000007918 */ /* 0x000fe20000000000 */
[----:B------:R-:W-:Y:S06]  /*0940*/  @!P3 BRA `(.L_x_4) ;  /* 0x000000000008b947 */ /* 0x000fec0003800000 */
[----:B-12---:R-:W-:Y:S01]  /*0950*/  UCGABAR_ARV ;  /* 0x00000000000079c7 */ /* 0x006fe20008000000 */
[----:B------:R-:W-:Y:S05]  /*0960*/  BRA `(.L_x_5) ;  /* 0x0000000000047947 */ /* 0x000fea0003800000 */
.L_x_4:
[----:B-12---:R-:W-:Y:S01]  /*0970*/  NOP ;  /* 0x0000000000007918 */ /* 0x006fe20000000000 */
.L_x_5:
[----:B------:R-:W1:Y:S01]  /*0980*/  LDC R2, c[0x0][0x65c] ;  /* 0x00019700ff027b82 */ /* 0x000e620000000800 */
[----:B------:R-:W-:Y:S02]  /*0990*/  IMAD.U32 R8, RZ, RZ, UR8 ;  /* 0x00000008ff087e24 */ /* 0x000fe4000f8e00ff */
[----:B------:R-:W-:Y:S01]  /*09a0*/  IMAD.MOV.U32 R9, RZ, RZ, RZ ;  /* 0x000000ffff097224 */ /* 0x000fe200078e00ff */
[----:B-1----:R-:W-:-:S04]  /*09b0*/  ISETP.NE.AND P1, PT, R2, 0x1, PT ;  /* 0x000000010200780c */ /* 0x002fc80003f25270 */
[----:B------:R-:W-:-:S09]  /*09c0*/  P2R R5, PR, RZ, 0x2 ;  /* 0x00000002ff057803 */ /* 0x000fd20000000000 */
[----:B------:R-:W1:Y:S01]  /*09d0*/  @P1 LDC R17, c[0x0][0x10] ;  /* 0x00000400ff111b82 */ /* 0x000e620000000800 */
[----:B------:R-:W-:Y:S02]  /*09e0*/  @P1 IMAD.MOV.U32 R5, RZ, RZ, RZ ;  /* 0x000000ffff051224 */ /* 0x000fe400078e00ff */
[----:B------:R-:W-:-:S05]  /*09f0*/  @P1 IMAD.MOV.U32 R13, RZ, RZ, RZ ;  /* 0x000000ffff0d1224 */ /* 0x000fca00078e00ff */
[----:B------:R-:W2:Y:S01]  /*0a00*/  @!P1 LDC R11, c[0x0][0xc] ;  /* 0x00000300ff0b9b82 */ /* 0x000ea20000000800 */
[----:B-1----:R-:W-:-:S04]  /*0a10*/  @P1 IMAD.WIDE.U32 R16, R17, UR8, R4 ;  /* 0x0000000811101c25 */ /* 0x002fc8000f8e0004 */
[----:B------:R-:W-:Y:S02]  /*0a20*/  @P1 IMAD.IADD R17, R17, 0x1, R13 ;  /* 0x0000000111111824 */ /* 0x000fe400078e020d */
[----:B--2---:R-:W-:-:S04]  /*0a30*/  @!P1 IMAD.WIDE.U32 R8, R4, R11, R8 ;  /* 0x0000000b04089225 */ /* 0x004fc800078e0008 */
[----:B------:R-:W-:Y:S02]  /*0a40*/  @!P1 IMAD.MOV.U32 R16, RZ, RZ, R8 ;  /* 0x000000ffff109224 */ /* 0x000fe400078e0008 */
[----:B------:R-:W-:Y:S01]  /*0a50*/  @!P1 IMAD.MOV.U32 R17, RZ, RZ, R9 ;  /* 0x000000ffff119224 */ /* 0x000fe200078e0009 */
[----:B------:R-:W-:Y:S06]  /*0a60*/  @!P3 BRA `(.L_x_6) ;  /* 0x00000000000cb947 */ /* 0x000fec0003800000 */
[----:B------:R-:W-:Y:S01]  /*0a70*/  UCGABAR_WAIT ;  /* 0x0000000000007dc7 */ /* 0x000fe20008000000 */
[----:B------:R-:W-:Y:S01]  /*0a80*/  CCTL.IVALL ;  /* 0x00000000ff00798f */ /* 0x000fe20002000000 */
[----:B------:R-:W-:Y:S05]  /*0a90*/  BRA `(.L_x_7) ;  /* 0x0000000000047947 */ /* 0x000fea0003800000 */
.L_x_6:
[----:B------:R-:W-:Y:S06]  /*0aa0*/  BAR.SYNC.DEFER_BLOCKING 0x0 ;  /* 0x0000000000007b1d */ /* 0x000fec0000010000 */
.L_x_7:
[----:B------:R-:W-:Y:S05]  /*0ab0*/  @!P2 BRA `(.L_x_8) ;  /* 0x0000003c0084a947 */ /* 0x000fea0003800000 */
[----:B------:R-:W-:-:S13]  /*0ac0*/  ISETP.GT.U32.AND P0, PT, R6, 0x1, PT ;  /* 0x000000010600780c */ /* 0x000fda0003f04070 */
[----:B0-----:R-:W-:Y:S05]  /*0ad0*/  @P0 EXIT ;  /* 0x000000000000094d */ /* 0x001fea0003800000 */
[----:B------:R-:W-:Y:S01]  /*0ae0*/  ULDC.64 UR4, c[0x0][0x650] ;  /* 0x0001940000047ab9 */ /* 0x000fe20000000a00 */
[----:B------:R-:W-:Y:S01]  /*0af0*/  PRMT R0, RZ, 0x7610, R0 ;  /* 0x00007610ff007816 */ /* 0x000fe20000000000 */
[----:B------:R-:W-:Y:S01]  /*0b00*/  IMAD.MOV.U32 R60, RZ, RZ, -0x1 ;  /* 0xffffffffff3c7424 */ /* 0x000fe200078e00ff */
[----:B------:R-:W-:Y:S01]  /*0b10*/  ISETP.GE.U32.AND P0, PT, R16, UR4, PT ;  /* 0x0000000410007c0c */ /* 0x000fe2000bf06070 */
[----:B------:R-:W-:Y:S02]  /*0b20*/  IMAD.MOV.U32 R61, RZ, RZ, -0x1 ;  /* 0xffffffffff3d7424 */ /* 0x000fe400078e00ff */
[----:B------:R-:W-:Y:S01]  /*0b30*/  IMAD.MOV.U32 R57, RZ, RZ, -0x1 ;  /* 0xffffffffff397424 */ /* 0x000fe200078e00ff */
[----:B------:R-:W-:-:S13]  /*0b40*/  ISETP.GE.U32.AND.EX P0, PT, R17, UR5, PT, P0 ;  /* 0x0000000511007c0c */ /* 0x000fda000bf06100 */
[----:B------:R-:W-:Y:S05]  /*0b50*/  @P0 BRA `(.L_x_9) ;  /* 0x0000000400280947 */ /* 0x000fea0003800000 */
[----:B------:R-:W0:Y:S01]  /*0b60*/  LDC.64 R24, c[0x0][0x628] ;  /* 0x00018a00ff187b82 */ /* 0x000e220000000a00 */
[----:B------:R-:W-:Y:S02]  /*0b70*/  IMAD.MOV.U32 R8, RZ, RZ, R16 ;  /* 0x000000ffff087224 */ /* 0x000fe400078e0010 */
[----:B------:R-:W-:-:S05]  /*0b80*/  IMAD.MOV.U32 R9, RZ, RZ, R17 ;  /* 0x000000ffff097224 */ /* 0x000fca00078e0011 */
[----:B------:R-:W1:Y:S08]  /*0b90*/  LDC R0, c[0x0][0x630] ;  /* 0x00018c00ff007b82 */ /* 0x000e700000000800 */
[----:B------:R-:W2:Y:S01]  /*0ba0*/  LDC.64 R26, c[0x0][0x620] ;  /* 0x00018800ff1a7b82 */ /* 0x000ea20000000a00 */
[----:B0-----:R-:W-:-:S04]  /*0bb0*/  ISETP.NE.U32.AND P0, PT, R24, RZ, PT ;  /* 0x000000ff1800720c */ /* 0x001fc80003f05070 */
[----:B------:R-:W-:-:S13]  /*0bc0*/  ISETP.NE.AND.EX P0, PT, R25, RZ, PT, P0 ;  /* 0x000000ff1900720c */ /* 0x000fda0003f05300 */
[----:B-12---:R-:W-:Y:S05]  /*0bd0*/  @!P0 BRA `(.L_x_10) ;  /* 0x0000000000288947 */ /* 0x006fea0003800000 */
[----:B------:R-:W0:Y:S02]  /*0be0*/  LDC R13, c[0x0][0x634] ;  /* 0x00018d00ff0d7b82 */ /* 0x000e240000000800 */
[----:B0-----:R-:W-:-:S05]  /*0bf0*/  IADD3 R13, P0, R16, R13, RZ ;  /* 0x0000000d100d7210 */ /* 0x001fca0007f1e0ff */
[----:B------:R-:W-:-:S04]  /*0c00*/  IMAD.X R15, RZ, RZ, R17, P0 ;  /* 0x000000ffff0f7224 */ /* 0x000fc800000e0611 */
[----:B------:R-:W-:-:S04]  /*0c10*/  IMAD.WIDE.U32 R8, R15, R24, RZ ;  /* 0x000000180f087225 */ /* 0x000fc800078e00ff */
[----:B------:R-:W-:-:S04]  /*0c20*/  IMAD.WIDE.U32 R10, P0, R13, R25, R8 ;  /* 0x000000190d0a7225 */ /* 0x000fc80007800008 */
[----:B------:R-:W-:-:S04]  /*0c30*/  IMAD.WIDE.U32 R8, R13, R24, RZ ;  /* 0x000000180d087225 */ /* 0x000fc800078e00ff */
[----:B------:R-:W-:Y:S01]  /*0c40*/  IMAD.X R13, RZ, RZ, RZ, P0 ;  /* 0x000000ffff0d7224 */ /* 0x000fe200000e06ff */
[----:B------:R-:W-:Y:S01]  /*0c50*/  IADD3 RZ, P0, R9, R10, RZ ;  /* 0x0000000a09ff7210 */ /* 0x000fe20007f1e0ff */
[----:B------:R-:W-:-:S04]  /*0c60*/  IMAD.MOV.U32 R12, RZ, RZ, R11 ;  /* 0x000000ffff0c7224 */ /* 0x000fc800078e000b */
[----:B------:R-:W-:-:S08]  /*0c70*/  IMAD.WIDE.U32.X R8, R15, R25, R12, P0 ;  /* 0x000000190f087225 */ /* 0x000fd000000e040c */
.L_x_10:
[----:B------:R-:W0:Y:S01]  /*0c80*/  LDC.64 R24, c[0x0][0x640] ;  /* 0x00019000ff187b82 */ /* 0x000e220000000a00 */
[-CC-:B------:R-:W-:Y:S01]  /*0c90*/  SHF.R.U64 R57, R8, R0.reuse, R9.reuse ;  /* 0x0000000008397219 */ /* 0x180fe20000001209 */
[----:B------:R-:W-:Y:S01]  /*0ca0*/  IMAD R28, R7, R21, R4 ;  /* 0x00000015071c7224 */ /* 0x000fe200078e0204 */
[----:B------:R-:W-:Y:S01]  /*0cb0*/  SHF.R.U32.HI R0, RZ, R0, R9 ;  /* 0x00000000ff007219 */ /* 0x000fe20000011609 */
[----:B------:R-:W-:Y:S01]  /*0cc0*/  IMAD.MOV.U32 R21, RZ, RZ, 0x1 ;  /* 0x00000001ff157424 */ /* 0x000fe200078e00ff */
[----:B------:R-:W-:-:S03]  /*0cd0*/  IADD3 R5, P0, RZ, -R57, RZ ;  /* 0x80000039ff057210 */ /* 0x000fc60007f1e0ff */
[----:B------:R-:W1:Y:S02]  /*0ce0*/  LDC R6, c[0x0][0x618] ;  /* 0x00018600ff067b82 */ /* 0x000e640000000800 */
[----:B------:R-:W-:-:S04]  /*0cf0*/  IMAD.X R9, RZ, RZ, ~R0, P0 ;  /* 0x000000ffff097224 */ /* 0x000fc800000e0e00 */
[-C--:B------:R-:W-:Y:S02]  /*0d00*/  IMAD R0, R9, R26.reuse, RZ ;  /* 0x0000001a09007224 */ /* 0x080fe400078e02ff */
[----:B------:R-:W2:Y:S01]  /*0d10*/  LDC R11, c[0x0][0x608] ;  /* 0x00018200ff0b7b82 */ /* 0x000ea20000000800 */
[----:B------:R-:W-:-:S04]  /*0d20*/  IMAD.WIDE.U32 R8, R5, R26, R16 ;  /* 0x0000001a05087225 */ /* 0x000fc800078e0010 */
[----:B------:R-:W-:-:S03]  /*0d30*/  IMAD R5, R5, R27, R0 ;  /* 0x0000001b05057224 */ /* 0x000fc600078e0200 */
[----:B------:R-:W3:Y:S01]  /*0d40*/  LDC R12, c[0x0][0x658] ;  /* 0x00019600ff0c7b82 */ /* 0x000ee20000000800 */
[----:B0-----:R-:W-:Y:S01]  /*0d50*/  ISETP.NE.U32.AND P0, PT, R24, RZ, PT ;  /* 0x000000ff1800720c */ /* 0x001fe20003f05070 */
[----:B------:R-:W-:Y:S02]  /*0d60*/  IMAD.IADD R5, R9, 0x1, R5 ;  /* 0x0000000109057824 */ /* 0x000fe400078e0205 */
[----:B------:R-:W-:Y:S01]  /*0d70*/  IMAD.MOV.U32 R9, RZ, RZ, -0x1 ;  /* 0xffffffffff097424 */ /* 0x000fe200078e00ff */
[----:B------:R-:W-:-:S03]  /*0d80*/  ISETP.NE.AND.EX P0, PT, R25, RZ, PT, P0 ;  /* 0x000000ff1900720c */ /* 0x000fc60003f05300 */
[----:B------:R-:W0:Y:S01]  /*0d90*/  LDC R15, c[0x0][0x600] ;  /* 0x00018000ff0f7b82 */ /* 0x000e220000000800 */
[-CC-:B-1----:R-:W-:Y:S02]  /*0da0*/  SHF.R.U64 R13, R8, R6.reuse, R5.reuse ;  /* 0x00000006080d7219 */ /* 0x182fe40000001205 */
[----:B------:R-:W-:-:S05]  /*0db0*/  SHF.R.U32.HI R0, RZ, R6, R5 ;  /* 0x00000006ff007219 */ /* 0x000fca0000011605 */
[----:B------:R-:W1:Y:S01]  /*0dc0*/  LDC R14, c[0x0][0x648] ;  /* 0x00019200ff0e7b82 */ /* 0x000e620000000800 */
[-CC-:B--2---:R-:W-:Y:S02]  /*0dd0*/  SHF.R.U64 R27, R13, R11.reuse, R0.reuse ;  /* 0x0000000b0d1b7219 */ /* 0x184fe40000001200 */
[----:B------:R-:W-:-:S05]  /*0de0*/  SHF.R.U32.HI R5, RZ, R11, R0 ;  /* 0x0000000bff057219 */ /* 0x000fca0000011600 */
[----:B------:R-:W2:Y:S01]  /*0df0*/  LDC R20, c[0x0][0x638] ;  /* 0x00018e00ff147b82 */ /* 0x000ea20000000800 */
[-CC-:B---3--:R-:W-:Y:S02]  /*0e00*/  SHF.R.U64 R26, R27, R12.reuse, R5.reuse ;  /* 0x0000000c1b1a7219 */ /* 0x188fe40000001205 */
[-C--:B------:R-:W-:Y:S02]  /*0e10*/  SHF.L.U32 R0, R9, R12.reuse, RZ ;  /* 0x0000000c09007219 */ /* 0x080fe400000006ff */
[----:B------:R-:W-:Y:S01]  /*0e20*/  SHF.R.U32.HI R5, RZ, R12, R5 ;  /* 0x0000000cff057219 */ /* 0x000fe20000011605 */
[----:B------:R-:W-:Y:S01]  /*0e30*/  IMAD.MOV.U32 R4, RZ, RZ, R26 ;  /* 0x000000ffff047224 */ /* 0x000fe200078e001a */
[----:B------:R-:W-:Y:S01]  /*0e40*/  LOP3.LUT R10, RZ, R0, RZ, 0x33, !PT ;  /* 0x00000000ff0a7212 */ /* 0x000fe200078e33ff */
[----:B------:R-:W3:Y:S01]  /*0e50*/  LDC R23, c[0x0][0x610] ;  /* 0x00018400ff177b82 */ /* 0x000ee20000000800 */
[----:B------:R-:W-:Y:S05]  /*0e60*/  @!P0 BRA `(.L_x_11) ;  /* 0x0000000000288947 */ /* 0x000fea0003800000 */
[----:B------:R-:W4:Y:S02]  /*0e70*/  LDC R9, c[0x0][0x64c] ;  /* 0x00019300ff097b82 */ /* 0x000f240000000800 */
[----:B----4-:R-:W-:-:S05]  /*0e80*/  IADD3 R9, P0, R26, R9, RZ ;  /* 0x000000091a097210 */ /* 0x010fca0007f1e0ff */
        /* <DEDUP_REMOVED lines=8> */
.L_x_11:
[----:B-1----:R-:W-:Y:S01]  /*0f10*/  SHF.R.U64 R4, R4, R14, R5 ;  /* 0x0000000e04047219 */ /* 0x002fe20000001205 */
[----:B0-----:R-:W-:Y:S01]  /*0f20*/  VIADD R6, R15, 0xffffffff ;  /* 0xffffffff0f067836 */ /* 0x001fe20000000000 */
[----:B------:R-:W-:Y:S02]  /*0f30*/  SHF.L.U32 R0, R21, R12, RZ ;  /* 0x0000000c15007219 */ /* 0x000fe400000006ff */
[----:B------:R-:W-:Y:S01]  /*0f40*/  LOP3.LUT R5, R27, R10, RZ, 0xc0, !PT ;  /* 0x0000000a1b057212 */ /* 0x000fe200078ec0ff */
[----:B------:R-:W-:Y:S01]  /*0f50*/  IMAD.MOV R7, RZ, RZ, -R4 ;  /* 0x000000ffff077224 */ /* 0x000fe200078e0a04 */
[----:B------:R-:W-:Y:S02]  /*0f60*/  SEL R3, R3, R28, !P1 ;  /* 0x0000001c03037207 */ /* 0x000fe40004800000 */
[----:B------:R-:W-:Y:S01]  /*0f70*/  LOP3.LUT R6, R13, R6, RZ, 0xc0, !PT ;  /* 0x000000060d067212 */ /* 0x000fe200078ec0ff */
[----:B------:R-:W-:Y:S02]  /*0f80*/  IMAD R4, R0, R4, R5 ;  /* 0x0000000400047224 */ /* 0x000fe400078e0205 */
[----:B--2---:R-:W-:-:S02]  /*0f90*/  IMAD R0, R7, R20, R26 ;  /* 0x0000001407007224 */ /* 0x004fc400078e021a */
[----:B---3--:R-:W-:Y:S02]  /*0fa0*/  IMAD R3, R4, R23, R3 ;  /* 0x0000001704037224 */ /* 0x008fe400078e0203 */
[----:B------:R-:W-:Y:S02]  /*0fb0*/  IMAD R60, R0, R15, R6 ;  /* 0x0000000f003c7224 */ /* 0x000fe400078e0206 */
[----:B------:R-:W-:-:S03]  /*0fc0*/  IMAD.MOV.U32 R4, RZ, RZ, 0x1 ;  /* 0x00000001ff047424 */ /* 0x000fc600078e00ff */
[----:B------:R-:W-:Y:S02]  /*0fd0*/  SEL R61, R60, R3, !P1 ;  /* 0x000000033c3d7207 */ /* 0x000fe40004800000 */
[----:B------:R-:W-:Y:S02]  /*0fe0*/  PRMT R0, R4, 0x7610, R0 ;  /* 0x0000761004007816 */ /* 0x000fe40000000000 */
[----:B------:R-:W-:-:S07]  /*0ff0*/  SEL R60, R3, R60, !P1 ;  /* 0x0000003c033c7207 */ /* 0x000fce0004800000 */
.L_x_9:
[----:B------:R-:W-:-:S08]  /*1000*/  NOP ;  /* 0x0000000000007918 */ /* 0x000fd00000000000 */
[----:B------:R-:W0:Y:S02]  /*1010*/  USETMAXREG.TRY_ALLOC.CTAPOOL UP0, 0xe8 ;  /* 0x000000e8000079c8 */ /* 0x000e240008000600 */
[----:B0-----:R-:W-:-:S13]  /*1020*/  PLOP3.LUT P0, PT, PT, PT, UP0, 0x80, 0x0 ;  /* 0x000000000000781c */ /* 0x001fda0003f0f008 */
[----:B------:R-:W-:Y:S05]  /*1030*/  @!P0 BRA `(.L_x_9) ;  /* 0xfffffffc00f08947 */ /* 0x000fea000383ffff */
[----:B------:R-:W-:Y:S01]  /*1040*/  ULDC.64 UR4, c[0x0][0x598] ;  /* 0x0001660000047ab9 */ /* 0x000fe20000000a00 */
[----:B------:R-:W-:Y:S01]  /*1050*/  ULDC.64 UR36, c[0x0][0x208] ;  /* 0x0000820000247ab9 */ /* 0x000fe20000000a00 */
[----:B------:R-:W-:-:S04]  /*1060*/  ISETP.NE.U32.AND P0, PT, RZ, UR4, PT ;  /* 0x00000004ff007c0c */ /* 0x000fc8000bf05070 */
[----:B------:R-:W-:-:S13]  /*1070*/  ISETP.NE.AND.EX P0, PT, RZ, UR5, PT, P0 ;  /* 0x00000005ff007c0c */ /* 0x000fda000bf05300 */
[----:B------:R-:W-:Y:S05]  /*1080*/  @!P0 BRA `(.L_x_12) ;  /* 0x00000000001c8947 */ /* 0x000fea0003800000 */
[----:B------:R-:W0:Y:S02]  /*1090*/  LDC.64 R4, c[0x0][0x598] ;  /* 0x00016600ff047b82 */ /* 0x000e240000000a00 */
[----:B0-----:R-:W2:Y:S02]  /*10a0*/  LDG.E.64 R4, desc[UR36][R4.64] ;  /* 0x0000002404047981 */ /* 0x001ea4000c1e1b00 */
[----:B--2---:R-:W-:-:S04]  /*10b0*/  ISETP.NE.U32.AND P0, PT, R4, RZ, PT ;  /* 0x000000ff0400720c */ /* 0x004fc80003f05070 */
[----:B------:R-:W-:-:S13]  /*10c0*/  ISETP.NE.AND.EX P0, PT, R5, RZ, PT, P0 ;  /* 0x000000ff0500720c */ /* 0x000fda0003f05300 */
[----:B------:R-:W-:Y:S05]  /*10d0*/  @!P0 BRA `(.L_x_12) ;  /* 0x0000000000088947 */ /* 0x000fea0003800000 */
[----:B------:R0:W5:Y:S01]  /*10e0*/  LD.E R23, desc[UR36][R4.64] ;  /* 0x0000002404177980 */ /* 0x000162000c101900 */
[----:B------:R-:W-:Y:S05]  /*10f0*/  BRA `(.L_x_13) ;  /* 0x0000000000247947 */ /* 0x000fea0003800000 */
.L_x_12:
[----:B------:R-:W-:Y:S02]  /*1100*/  ULDC.64 UR4, c[0x0][0x588] ;  /* 0x0001620000047ab9 */ /* 0x000fe40000000a00 */
[----:B------:R-:W-:-:S04]  /*1110*/  ISETP.NE.U32.AND P0, PT, RZ, UR4, PT ;  /* 0x00000004ff007c0c */ /* 0x000fc8000bf05070 */
[----:B------:R-:W-:-:S13]  /*1120*/  ISETP.NE.AND.EX P0, PT, RZ, UR5, PT, P0 ;  /* 0x00000005ff007c0c */ /* 0x000fda000bf05300 */
[----:B------:R-:W-:Y:S05]  /*1130*/  @!P0 BRA `(.L_x_14) ;  /* 0x00000000000c8947 */ /* 0x000fea0003800000 */
[----:B------:R-:W0:Y:S02]  /*1140*/  LDC.64 R4, c[0x0][0x588] ;  /* 0x00016200ff047b82 */ /* 0x000e240000000a00 */
[----:B0-----:R1:W5:Y:S01]  /*1150*/  LDG.E R23, desc[UR36][R4.64] ;  /* 0x0000002404177981 */ /* 0x001362000c1e1900 */
[----:B------:R-:W-:Y:S05]  /*1160*/  BRA `(.L_x_13) ;  /* 0x0000000000087947 */ /* 0x000fea0003800000 */
.L_x_14:
[----:B------:R-:W-:Y:S02]  /*1170*/  ULDC UR4, c[0x0][0x580] ;  /* 0x0001600000047ab9 */ /* 0x000fe40000000800 */
[----:B------:R-:W-:-:S07]  /*1180*/  IMAD.U32 R23, RZ, RZ, UR4 ;  /* 0x00000004ff177e24 */ /* 0x000fce000f8e00ff */
.L_x_13:
[----:B------:R-:W-:Y:S02]  /*1190*/  ULDC.64 UR4, c[0x0][0x5a0] ;  /* 0x0001680000047ab9 */ /* 0x000fe40000000a00 */
[----:B------:R-:W-:-:S04]  /*11a0*/  ISETP.NE.U32.AND P0, PT, RZ, UR4, PT ;  /* 0x00000004ff007c0c */ /* 0x000fc8000bf05070 */
[----:B------:R-:W-:-:S13]  /*11b0*/  ISETP.NE.AND.EX P0, PT, RZ, UR5, PT, P0 ;  /* 0x00000005ff007c0c */ /* 0x000fda000bf05300 */
[----:B------:R-:W-:Y:S05]  /*11c0*/  @!P0 BRA `(.L_x_15) ;  /* 0x00000000001c8947 */ /* 0x000fea0003800000 */
[----:B01----:R-:W0:Y:S02]  /*11d0*/  LDC.64 R4, c[0x0][0x5a0] ;  /* 0x00016800ff047b82 */ /* 0x003e240000000a00 */
[----:B0-----:R-:W2:Y:S02]  /*11e0*/  LDG.E.64 R4, desc[UR36][R4.64] ;  /* 0x0000002404047981 */ /* 0x001ea4000c1e1b00 */
[----:B--2---:R-:W-:-:S04]  /*11f0*/  ISETP.NE.U32.AND P0, PT, R4, RZ, PT ;  /* 0x000000ff0400720c */ /* 0x004fc80003f05070 */
[----:B------:R-:W-:-:S13]  /*1200*/  ISETP.NE.AND.EX P0, PT, R5, RZ, PT, P0 ;  /* 0x000000ff0500720c */ /* 0x000fda0003f05300 */
[----:B------:R-:W-:Y:S05]  /*1210*/  @!P0 BRA `(.L_x_15) ;  /* 0x0000000000088947 */ /* 0x000fea0003800000 */
[----:B------:R0:W5:Y:S01]  /*1220*/  LD.E R56, desc[UR36][R4.64] ;  /* 0x0000002404387980 */ /* 0x000162000c101900 */
[----:B------:R-:W-:Y:S05]  /*1230*/  BRA `(.L_x_16) ;  /* 0x0000000000247947 */ /* 0x000fea0003800000 */
.L_x_15:
[----:B------:R-:W-:Y:S02]  /*1240*/  ULDC.64 UR4, c[0x0][0x590] ;  /* 0x0001640000047ab9 */ /* 0x000fe40000000a00 */
[----:B------:R-:W-:-:S04]  /*1250*/  ISETP.NE.U32.AND P0, PT, RZ, UR4, PT ;  /* 0x00000004ff007c0c */ /* 0x000fc8000bf05070 */
[----:B------:R-:W-:-:S13]  /*1260*/  ISETP.NE.AND.EX P0, PT, RZ, UR5, PT, P0 ;  /* 0x00000005ff007c0c */ /* 0x000fda000bf05300 */
[----:B------:R-:W-:Y:S05]  /*1270*/  @!P0 BRA `(.L_x_17) ;  /* 0x00000000000c8947 */ /* 0x000fea0003800000 */
[----:B01----:R-:W0:Y:S02]  /*1280*/  LDC.64 R4, c[0x0][0x590] ;  /* 0x00016400ff047b82 */ /* 0x003e240000000a00 */
[----:B0-----:R1:W5:Y:S01]  /*1290*/  LDG.E R56, desc[UR36][R4.64] ;  /* 0x0000002404387981 */ /* 0x001362000c1e1900 */
[----:B------:R-:W-:Y:S05]  /*12a0*/  BRA `(.L_x_16) ;  /* 0x0000000000087947 */ /* 0x000fea0003800000 */
.L_x_17:
[----:B------:R-:W-:Y:S02]  /*12b0*/  ULDC UR4, c[0x0][0x584] ;  /* 0x0001610000047ab9 */ /* 0x000fe40000000800 */
[----:B------:R-:W-:-:S07]  /*12c0*/  IMAD.U32 R56, RZ, RZ, UR4 ;  /* 0x00000004ff387e24 */ /* 0x000fce000f8e00ff */
.L_x_16:
[----:B------:R-:W-:-:S13]  /*12d0*/  LOP3.LUT P0, RZ, R0, 0xff, RZ, 0xc0, !PT ;  /* 0x000000ff00ff7812 */ /* 0x000fda000780c0ff */
[----:B------:R-:W-:Y:S05]  /*12e0*/  @!P0 EXIT ;  /* 0x000000000000894d */ /* 0x000fea0003800000 */
[----:B------:R-:W-:Y:S01]  /*12f0*/  ULDC UR4, c[0x0][0x28c] ;  /* 0x0000a30000047ab9 */ /* 0x000fe20000000800 */
[----:B------:R-:W-:Y:S01]  /*1300*/  LOP3.LUT R59, R19, 0x1, RZ, 0xfc, !PT ;  /* 0x00000001133b7812 */ /* 0x000fe200078efcff */
[----:B------:R-:W-:Y:S01]  /*1310*/  UIADD3 UR4, UR4, 0x1f, URZ ;  /* 0x0000001f04047890 */ /* 0x000fe2000fffe03f */
[----:B------:R-:W-:Y:S01]  /*1320*/  UMOV UR38, URZ ;  /* 0x0000003f00267c82 */ /* 0x000fe20008000000 */
[----:B------:R-:W-:Y:S02]  /*1330*/  UMOV UR39, URZ ;  /* 0x0000003f00277c82 */ /* 0x000fe40008000000 */
[----:B------:R-:W-:-:S04]  /*1340*/  USHF.R.S32.HI UR5, URZ, 0x1f, UR4 ;  /* 0x0000001f3f057899 */ /* 0x000fc80008011404 */
[----:B------:R-:W-:-:S04]  /*1350*/  ULEA.HI UR5, UR5, UR4, URZ, 0x5 ;  /* 0x0000000405057291 */ /* 0x000fc8000f8f283f */
[----:B------:R-:W-:-:S12]  /*1360*/  USHF.R.S32.HI UR40, URZ, 0x5, UR5 ;  /* 0x000000053f287899 */ /* 0x000fd80008011405 */
.L_x_101:
[----:B------:R-:W-:Y:S01]  /*1370*/  LOP3.LUT R0, R18, 0x80, RZ, 0xc0, !PT ;  /* 0x0000008012007812 */ /* 0x000fe200078ec0ff */
[----:B--2---:R-:W2:Y:S01]  /*1380*/  S2UR UR7, SR_CgaCtaId ;  /* 0x00000000000779c3 */ /* 0x004ea20000008800 */
[----:B------:R-:W-:Y:S02]  /*1390*/  UMOV UR6, 0x400 ;  /* 0x0000040000067882 */ /* 0x000fe40000000000 */
[----:B------:R-:W-:-:S06]  /*13a0*/  SHF.R.U32.HI R0, RZ, 0x7, R0 ;  /* 0x00000007ff007819 */ /* 0x000fcc0000011600 */
[----:B---3--:R-:W3:Y:S01]  /*13b0*/  SHFL.IDX PT, R0, R0, RZ, 0x1f ;  /* 0x00001fff00007589 */ /* 0x008ee200000e0000 */
[----:B--2---:R-:W-:Y:S01]  /*13c0*/  ULEA UR6, UR7, UR6, 0x18 ;  /* 0x0000000607067291 */ /* 0x004fe2000f8ec03f */
[----:B---3--:R-:W-:-:S13]  /*13d0*/  R2UR UR4, R0 ;  /* 0x00000000000472ca */ /* 0x008fda00000e0000 */
[----:B------:R-:W-:-:S04]  /*13e0*/  ULEA.HI UR5, UR4, UR4, URZ, 0x1 ;  /* 0x0000000404057291 */ /* 0x000fc8000f8f083f */
[----:B------:R-:W-:-:S04]  /*13f0*/  ULOP3.LUT UR5, UR5, 0xffffe, URZ, 0xc0, !UPT ;  /* 0x000ffffe05057892 */ /* 0x000fc8000f8ec03f */
[----:B------:R-:W-:-:S03]  /*1400*/  UIADD3 UR5, UR4, -UR5, URZ ;  /* 0x8000000504057290 */ /* 0x000fc6000fffe03f */
[----:B------:R-:W-:Y:S01]  /*1410*/  ULDC UR4, c[0x0][0x28c] ;  /* 0x0000a30000047ab9 */ /* 0x000fe20000000800 */
[----:B------:R-:W-:Y:S01]  /*1420*/  ULEA UR5, UR5, UR6, 0xc ;  /* 0x0000000605057291 */ /* 0x000fe2000f8e603f */
[----:B------:R-:W-:-:S03]  /*1430*/  ISETP.LT.AND P0, PT, RZ, UR4, PT ;  /* 0x00000004ff007c0c */ /* 0x000fc6000bf01270 */
[----:B------:R-:W-:-:S04]  /*1440*/  UIADD3 UR5, UR5, 0x200, URZ ;  /* 0x0000020005057890 */ /* 0x000fc8000fffe03f */
[----:B------:R-:W-:-:S04]  /*1450*/  USHF.R.U32.HI UR5, URZ, 0x4, UR5 ;  /* 0x000000043f057899 */ /* 0x000fc80008011605 */
[----:B------:R-:W-:Y:S02]  /*1460*/  ULOP3.LUT UR41, UR5, 0x3fff, URZ, 0xc0, !UPT ;  /* 0x00003fff05297892 */ /* 0x000fe4000f8ec03f */
[----:B-1--45:R-:W-:Y:S10]  /*1470*/  @P0 BRA `(.L_x_18) ;  /* 0x0000000000400947 */ /* 0x032ff40003800000 */
[----:B------:R-:W-:Y:S01]  /*1480*/  MOV R0, 0x0 ;  /* 0x0000000000007802 */ /* 0x000fe20000000f00 */
[----:B------:R-:W-:Y:S01]  /*1490*/  ULDC.64 UR4, c[0x4][0x68] ;  /* 0x01001a0000047ab9 */ /* 0x000fe20000000a00 */
[----:B------:R-:W-:Y:S01]  /*14a0*/  ULDC.64 UR6, c[0x4][0x8] ;  /* 0x0100020000067ab9 */ /* 0x000fe20000000a00 */
[----:B01----:R-:W-:Y:S01]  /*14b0*/  IMAD.U32 R4, RZ, RZ, UR4 ;  /* 0x00000004ff047e24 */ /* 0x003fe2000f8e00ff */
[----:B------:R0:W1:Y:S01]  /*14c0*/  LDC.64 R14, c[0x4][R0] ;  /* 0x01000000000e7b82 */ /* 0x0000620000000a00 */
[----:B------:R-:W-:Y:S01]  /*14d0*/  IMAD.U32 R5, RZ, RZ, UR5 ;  /* 0x00000005ff057e24 */ /* 0x000fe2000f8e00ff */
[----:B------:R-:W-:Y:S01]  /*14e0*/  ULDC.64 UR4, c[0x4][0x70] ;  /* 0x01001c0000047ab9 */ /* 0x000fe20000000a00 */
[----:B------:R-:W-:Y:S02]  /*14f0*/  IMAD.U32 R10, RZ, RZ, UR6 ;  /* 0x00000006ff0a7e24 */ /* 0x000fe4000f8e00ff */
[----:B------:R-:W-:Y:S02]  /*1500*/  IMAD.U32 R6, RZ, RZ, UR4 ;  /* 0x00000004ff067e24 */ /* 0x000fe4000f8e00ff */
[----:B------:R-:W-:-:S02]  /*1510*/  IMAD.U32 R7, RZ, RZ, UR5 ;  /* 0x00000005ff077e24 */ /* 0x000fc4000f8e00ff */
[----:B------:R-:W-:Y:S02]  /*1520*/  IMAD.U32 R11, RZ, RZ, UR7 ;  /* 0x00000007ff0b7e24 */ /* 0x000fe4000f8e00ff */
[----:B------:R-:W-:Y:S02]  /*1530*/  IMAD.MOV.U32 R8, RZ, RZ, 0x1e1 ;  /* 0x000001e1ff087424 */ /* 0x000fe400078e00ff */
[----:B------:R-:W-:Y:S02]  /*1540*/  IMAD.MOV.U32 R12, RZ, RZ, 0x1 ;  /* 0x00000001ff0c7424 */ /* 0x000fe400078e00ff */
[----:B0-----:R-:W-:-:S07]  /*1550*/  IMAD.MOV.U32 R13, RZ, RZ, RZ ;  /* 0x000000ffff0d7224 */ /* 0x001fce00078e00ff */
[----:B------:R-:W-:-:S07]  /*1560*/  LEPC R20, `(.L_x_18) ;  /* 0x000000001014794e */ /* 0x000fce0000000000 */
[----:B-1---5:R-:W-:Y:S05]  /*1570*/  CALL.ABS.NOINC R14 ;  /* 0x000000000e007343 */ /* 0x022fea0003c00000 */
.L_x_18:
[----:B------:R-:W-:-:S13]  /*1580*/  ISETP.NE.AND P0, PT, R59, 0x3, PT ;  /* 0x000000033b00780c */ /* 0x000fda0003f05270 */
[----:B------:R-:W-:Y:S05]  /*1590*/  @!P0 BRA `(.L_x_19) ;  /* 0x0000000000048947 */ /* 0x000fea0003800000 */
[----:B------:R-:W-:Y:S01]  /*15a0*/  BPT.TRAP 0x1 ;  /* 0x000000040000795c */ /* 0x000fe20000300000 */
.L_x_19:
[----:B------:R-:W2:Y:S01]  /*15b0*/  S2UR UR5, SR_CgaCtaId ;  /* 0x00000000000579c3 */ /* 0x000ea20000008800 */
[----:B------:R-:W-:Y:S01]  /*15c0*/  UMOV UR4, 0x400 ;  /* 0x0000040000047882 */ /* 0x000fe20000000000 */
[----:B------:R-:W-:Y:S02]  /*15d0*/  IMAD.U32 R0, RZ, RZ, UR38 ;  /* 0x00000026ff007e24 */ /* 0x000fe4000f8e00ff */
[----:B------:R-:W-:-:S03]  /*15e0*/  IMAD.U32 R3, RZ, RZ, UR39 ;  /* 0x00000027ff037e24 */ /* 0x000fc6000f8e00ff */
[----:B------:R-:W-:Y:S01]  /*15f0*/  SHF.L.U32 R0, R0, 0x1f, RZ ;  /* 0x0000001f00007819 */ /* 0x000fe200000006ff */
[----:B--2---:R-:W-:-:S06]  /*1600*/  ULEA UR4, UR5, UR4, 0x18 ;  /* 0x0000000405047291 */ /* 0x004fcc000f8ec03f */
[----:B------:R-:W-:-:S04]  /*1610*/  IMAD.U32 R6, RZ, RZ, UR4 ;  /* 0x00000004ff067e24 */ /* 0x000fc8000f8e00ff */
[----:B------:R-:W-:-:S04]  /*1620*/  IMAD R3, R3, 0x8, R6 ;  /* 0x0000000803037824 */ /* 0x000fc800078e0206 */
[----:B------:R2:W3:Y:S01]  /*1630*/  SYNCS.PHASECHK.TRANS64.TRYWAIT P1, [R3+URZ], R0 ;  /* 0x00000000030075a7 */ /* 0x0004e2000802017f */
[----:B------:R-:W-:Y:S05]  /*1640*/  @!P0 BRA `(.L_x_20) ;  /* 0x0000000000048947 */ /* 0x000fea0003800000 */
[----:B------:R-:W-:Y:S01]  /*1650*/  BPT.TRAP 0x1 ;  /* 0x000000040000795c */ /* 0x000fe20000300000 */
.L_x_20:
[----:B---3--:R-:W-:Y:S05]  /*1660*/  @P1 BRA `(.L_x_21) ;  /* 0x0000000000081947 */ /* 0x008fea0003800000 */
[----:B------:R-:W3:Y:S02]  /*1670*/  SYNCS.PHASECHK.TRANS64.TRYWAIT P1, [R3+URZ], R0 ;  /* 0x00000000030075a7 */ /* 0x000ee4000802017f */
[----:B---3--:R-:W-:Y:S05]  /*1680*/  @!P1 BRA `(.L_x_22) ;  /* 0x0000004c00e89947 */ /* 0x008fea0003800000 */
.L_x_21:
[----:B------:R-:W-:-:S04]  /*1690*/  UISETP.LT.AND UP0, UPT, UR40, 0x1, UPT ;  /* 0x000000012800788c */ /* 0x000fc8000bf01270 */
[----:B------:R-:W-:-:S06]  /*16a0*/  USEL UR4, UR40, 0x1, UP0 ;  /* 0x0000000128047887 */ /* 0x000fcc0008000000 */
[----:B--23--:R-:W-:Y:S01]  /*16b0*/  IMAD.U32 R0, RZ, RZ, UR4 ;  /* 0x00000004ff007e24 */ /* 0x00cfe2000f8e00ff */
[----:B------:R-:W-:Y:S05]  /*16c0*/  WARPSYNC.ALL ;  /* 0x0000000000007948 */ /* 0x000fea0003800000 */
[----:B------:R-:W-:-:S04]  /*16d0*/  IADD3 R0, -R0, UR40, RZ ;  /* 0x0000002800007c10 */ /* 0x000fc8000fffe1ff */
[----:B------:R-:W-:Y:S02]  /*16e0*/  ISETP.GE.AND P1, PT, R0, 0x1, PT ;  /* 0x000000010000780c */ /* 0x000fe40003f26270 */
[----:B------:R-:W-:Y:S01]  /*16f0*/  R2UR UR4, R6 ;  /* 0x00000000060472ca */ /* 0x000fe200000e0000 */
[----:B------:R-:W-:Y:S01]  /*1700*/  ULOP3.LUT UR41, UR41, 0x10000, URZ, 0xfc, !UPT ;  /* 0x0001000029297892 */ /* 0x000fe2000f8efc3f */
[----:B------:R-:W-:Y:S01]  /*1710*/  WARPGROUP.ARRIVE ;  /* 0x00000000000079c5 */ /* 0x000fe20000000000 */
[----:B------:R-:W-:Y:S01]  /*1720*/  UMOV UR5, 0x80000020 ;  /* 0x8000002000057882 */ /* 0x000fe20000000000 */
[----:B------:R-:W-:-:S09]  /*1730*/  UMOV UR7, 0x80000020 ;  /* 0x8000002000077882 */ /* 0x000fd20000000000 */
[----:B------:R-:W-:-:S04]  /*1740*/  UIADD3 UR4, UR4, 0x24200, URZ ;  /* 0x0002420004047890 */ /* 0x000fc8000fffe03f */
[----:B------:R-:W-:-:S04]  /*1750*/  USHF.R.U32.HI UR4, URZ, 0x4, UR4 ;  /* 0x000000043f047899 */ /* 0x000fc80008011604 */
[----:B------:R-:W-:-:S04]  /*1760*/  ULOP3.LUT UR4, UR4, 0x3fff, URZ, 0xc0, !UPT ;  /* 0x00003fff04047892 */ /* 0x000fc8000f8ec03f */
[----:B------:R-:W-:Y:S02]  /*1770*/  ULOP3.LUT UR9, UR4, 0x10000, URZ, 0xfc, !UPT ;  /* 0x0001000004097892 */ /* 0x000fe4000f8efc3f */
[----:B------:R-:W-:Y:S02]  /*1780*/  ULEA UR4, UR39, UR41, 0x9 ;  /* 0x0000002927047291 */ /* 0x000fe4000f8e483f */
[----:B------:R-:W-:-:S09]  /*1790*/  ULEA UR6, UR39, UR9, 0x8 ;  /* 0x0000000927067291 */ /* 0x000fd2000f8e403f */
[----:B------:R-:W-:Y:S01]  /*17a0*/  HGMMA.64x64x16.F32.BF16 R24, gdesc[UR4], RZ, !UPT, gsb0 ;  /* 0x00e00000041879f0 */ /* 0x000fe2000c0018ff */
[----:B------:R-:W-:Y:S02]  /*17b0*/  UIADD3 UR4, UR4, 0x2, URZ ;  /* 0x0000000204047890 */ /* 0x000fe4000fffe03f */
[----:B------:R-:W-:Y:S01]  /*17c0*/  UIADD3 UR6, UR6, 0x2, URZ ;  /* 0x0000000206067890 */ /* 0x000fe2000fffe03f */
[----:B------:R-:W-:Y:S01]  /*17d0*/  UMOV UR5, 0x80000020 ;  /* 0x8000002000057882 */ /* 0x000fe20000000000 */
[----:B------:R-:W-:Y:S01]  /*17e0*/  UMOV UR7, 0x80000020 ;  /* 0x8000002000077882 */ /* 0x000fe20000000000 */
[----:B------:R-:W-:Y:S02]  /*17f0*/  WARPGROUP.DEPBAR.LE gsb0, 0x0 ;  /* 0x00008000000079c5 */ /* 0x000fe40000010000 */
[----:B------:R-:W-:-:S06]  /*1800*/  WARPGROUP.ARRIVE ;  /* 0x00000000000079c5 */ /* 0x000fcc0000000000 */
[----:B------:R-:W-:Y:S03]  /*1810*/  HGMMA.64x64x16.F32.BF16 R24, gdesc[UR4], R24, gsb0 ;  /* 0x00e00000041879f0 */ /* 0x000fe60008001818 */
[----:B------:R-:W-:Y:S02]  /*1820*/  WARPGROUP.DEPBAR.LE gsb0, 0x0 ;  /* 0x00008000000079c5 */ /* 0x000fe40000010000 */
[----:B------:R-:W-:Y:S05]  /*1830*/  @!P1 BRA `(.L_x_23) ;  /* 0x0000000000e49947 */ /* 0x000fea0003800000 */
[----:B------:R-:W-:Y:S02]  /*1840*/  UIADD3 UR4, UR39, 0x1, URZ ;  /* 0x0000000127047890 */ /* 0x000fe4000fffe03f */
[----:B------:R-:W-:Y:S02]  /*1850*/  IMAD.U32 R3, RZ, RZ, UR39 ;  /* 0x00000027ff037e24 */ /* 0x000fe4000f8e00ff */
[----:B------:R-:W-:-:S04]  /*1860*/  UISETP.NE.AND UP0, UPT, UR4, 0x12, UPT ;  /* 0x000000120400788c */ /* 0x000fc8000bf05270 */
[----:B------:R-:W-:Y:S02]  /*1870*/  USEL UR5, URZ, 0x1, UP0 ;  /* 0x000000013f057887 */ /* 0x000fe40008000000 */
[----:B------:R-:W-:Y:S02]  /*1880*/  USEL UR8, UR4, URZ, UP0 ;  /* 0x0000003f04087287 */ /* 0x000fe40008000000 */
[----:B------:R-:W-:-:S06]  /*1890*/  ULOP3.LUT UR5, UR38, UR5, URZ, 0x3c, !UPT ;  /* 0x0000000526057292 */ /* 0x000fcc000f8e3c3f */
[----:B------:R-:W-:-:S07]  /*18a0*/  IMAD.U32 R7, RZ, RZ, UR5 ;  /* 0x00000005ff077e24 */ /* 0x000fce000f8e00ff */
.L_x_30:
[----:B------:R-:W-:Y:S05]  /*18b0*/  @!P0 BRA `(.L_x_24) ;  /* 0x0000000000048947 */ /* 0x000fea0003800000 */
[----:B------:R-:W-:Y:S01]  /*18c0*/  BPT.TRAP 0x1 ;  /* 0x000000040000795c */ /* 0x000fe20000300000 */
.L_x_24:
[----:B------:R-:W2:Y:S01]  /*18d0*/  S2UR UR5, SR_CgaCtaId ;  /* 0x00000000000579c3 */ /* 0x000ea20000008800 */
[----:B------:R-:W-:Y:S01]  /*18e0*/  UMOV UR4, 0x400 ;  /* 0x0000040000047882 */ /* 0x000fe20000000000 */
[----:B01----:R-:W-:Y:S01]  /*18f0*/  IMAD.U32 R5, RZ, RZ, UR8 ;  /* 0x00000008ff057e24 */ /* 0x003fe2000f8e00ff */
[----:B------:R-:W-:Y:S01]  /*1900*/  SHF.L.U32 R4, R7, 0x1f, RZ ;  /* 0x0000001f07047819 */ /* 0x000fe200000006ff */
[----:B--2---:R-:W-:-:S06]  /*1910*/  ULEA UR4, UR5, UR4, 0x18 ;  /* 0x0000000405047291 */ /* 0x004fcc000f8ec03f */
[----:B------:R-:W-:-:S04]  /*1920*/  IMAD.U32 R6, RZ, RZ, UR4 ;  /* 0x00000004ff067e24 */ /* 0x000fc8000f8e00ff */
[----:B------:R-:W-:-:S04]  /*1930*/  IMAD R5, R5, 0x8, R6 ;  /* 0x0000000805057824 */ /* 0x000fc800078e0206 */
[----:B------:R0:W1:Y:S01]  /*1940*/  SYNCS.PHASECHK.TRANS64.TRYWAIT P1, [R5+URZ], R4 ;  /* 0x00000004050075a7 */ /* 0x000062000802017f */
[----:B------:R-:W-:Y:S05]  /*1950*/  @!P0 BRA `(.L_x_25) ;  /* 0x0000000000048947 */ /* 0x000fea0003800000 */
[----:B------:R-:W-:Y:S01]  /*1960*/  BPT.TRAP 0x1 ;  /* 0x000000040000795c */ /* 0x000fe20000300000 */
.L_x_25:
[----:B-1----:R-:W-:Y:S05]  /*1970*/  @P1 BRA `(.L_x_26) ;  /* 0x0000000000081947 */ /* 0x002fea0003800000 */
[----:B------:R-:W1:Y:S02]  /*1980*/  SYNCS.PHASECHK.TRANS64.TRYWAIT P1, [R5+URZ], R4 ;  /* 0x00000004050075a7 */ /* 0x000e64000802017f */
[----:B-1----:R-:W-:Y:S05]  /*1990*/  @!P1 BRA `(.L_x_27) ;  /* 0x0000004c00389947 */ /* 0x002fea0003800000 */
.L_x_26:
[----:B------:R-:W-:Y:S01]  /*19a0*/  ULEA UR4, UR8, UR41, 0x9 ;  /* 0x0000002908047291 */ /* 0x000fe2000f8e483f */
[----:B------:R-:W-:Y:S01]  /*19b0*/  WARPGROUP.ARRIVE ;  /* 0x00000000000079c5 */ /* 0x000fe20000000000 */
[----:B------:R-:W-:Y:S01]  /*19c0*/  ULEA UR6, UR8, UR9, 0x8 ;  /* 0x0000000908067291 */ /* 0x000fe2000f8e403f */
[----:B------:R-:W-:Y:S01]  /*19d0*/  UMOV UR5, 0x80000020 ;  /* 0x8000002000057882 */ /* 0x000fe20000000000 */
[----:B------:R-:W-:-:S07]  /*19e0*/  UMOV UR7, 0x80000020 ;  /* 0x8000002000077882 */ /* 0x000fce0000000000 */
[----:B------:R-:W-:Y:S01]  /*19f0*/  HGMMA.64x64x16.F32.BF16 R24, gdesc[UR4], R24, gsb0 ;  /* 0x00e00000041879f0 */ /* 0x000fe20008001818 */
        /* <DEDUP_REMOVED lines=9> */
[----:B------:R-:W-:Y:S01]  /*1a90*/  BPT.TRAP 0x1 ;  /* 0x000000040000795c */ /* 0x000fe20000300000 */
.L_x_28:
[----:B------:R-:W-:-:S13]  /*1aa0*/  ISETP.NE.AND P1, PT, R58, RZ, PT ;  /* 0x000000ff3a00720c */ /* 0x000fda0003f25270 */
[----:B01----:R-:W-:-:S04]  /*1ab0*/  @P1 IMAD R4, R3, 0x8, R6 ;  /* 0x0000000803041824 */ /* 0x003fc800078e0206 */
[----:B------:R-:W-:-:S05]  /*1ac0*/  @P1 VIADD R5, R4, 0x90 ;  /* 0x0000009004051836 */ /* 0x000fca0000000000 */
[----:B------:R-:W-:-:S04]  /*1ad0*/  @P1 PRMT R5, R22, 0x654, R5 ;  /* 0x0000065416051816 */ /* 0x000fc80000000005 */
[----:B------:R0:W-:Y:S01]  /*1ae0*/  @P1 SYNCS.ARRIVE.TRANS64.RED.A1T0 RZ, [R5+URZ], RZ ;  /* 0x000000ff05ff19a7 */ /* 0x0001e2000810043f */
[----:B------:R-:W-:-:S13]  /*1af0*/  ISETP.GT.U32.AND P1, PT, R19, 0x1, PT ;  /* 0x000000011300780c */ /* 0x000fda0003f24070 */
[----:B0-----:R-:W-:Y:S05]  /*1b00*/  @P1 BRA `(.L_x_29) ;  /* 0x0000000000041947 */ /* 0x001fea0003800000 */
[----:B------:R-:W-:Y:S01]  /*1b10*/  BPT.TRAP 0x1 ;  /* 0x000000040000795c */ /* 0x000fe20000300000 */
.L_x_29:
[----:B------:R-:W-:Y:S01]  /*1b20*/  UIADD3 UR8, UR8, 0x1, URZ ;  /* 0x0000000108087890 */ /* 0x000fe2000fffe03f */
[C---:B------:R-:W-:Y:S01]  /*1b30*/  ISETP.GT.AND P2, PT, R0.reuse, 0x1, PT ;  /* 0x000000010000780c */ /* 0x040fe20003f44270 */
[----:B------:R-:W-:Y:S02]  /*1b40*/  VIADD R3, R3, 0x1 ;  /* 0x0000000103037836 */ /* 0x000fe40000000000 */
[----:B------:R-:W-:Y:S01]  /*1b50*/  UISETP.NE.AND UP0, UPT, UR8, 0x12, UPT ;  /* 0x000000120800788c */ /* 0x000fe2000bf05270 */
[----:B------:R-:W-:Y:S02]  /*1b60*/  VIADD R0, R0, 0xffffffff ;  /* 0xffffffff00007836 */ /* 0x000fe40000000000 */
[C---:B------:R-:W-:Y:S01]  /*1b70*/  ISETP.NE.AND P1, PT, R3.reuse, 0x12, PT ;  /* 0x000000120300780c */ /* 0x040fe20003f25270 */
[----:B------:R-:W-:Y:S02]  /*1b80*/  USEL UR4, URZ, 0x1, UP0 ;  /* 0x000000013f047887 */ /* 0x000fe40008000000 */
[----:B------:R-:W-:Y:S01]  /*1b90*/  USEL UR8, UR8, URZ, UP0 ;  /* 0x0000003f08087287 */ /* 0x000fe20008000000 */
[----:B------:R-:W-:-:S03]  /*1ba0*/  SEL R3, R3, RZ, P1 ;  /* 0x000000ff03037207 */ /* 0x000fc60000800000 */
[----:B------:R-:W-:Y:S01]  /*1bb0*/  LOP3.LUT R7, R7, UR4, RZ, 0x3c, !PT ;  /* 0x0000000407077c12 */ /* 0x000fe2000f8e3cff */
[----:B------:R-:W-:Y:S07]  /*1bc0*/  @P2 BRA `(.L_x_30) ;  /* 0xfffffffc00382947 */ /* 0x000fee000383ffff */
.L_x_23:
[----:B------:R-:W2:Y:S02]  /*1bd0*/  LDC R0, c[0x0][0x28c] ;  /* 0x0000a300ff007b82 */ /* 0x000ea40000000800 */
[----:B--2---:R-:W-:-:S13]  /*1be0*/  ISETP.GE.AND P1, PT, R0, 0x1, PT ;  /* 0x000000010000780c */ /* 0x004fda0003f26270 */
[----:B------:R-:W-:Y:S05]  /*1bf0*/  @!P1 BRA `(.L_x_31) ;  /* 0x0000000000509947 */ /* 0x000fea0003800000 */
[----:B------:R-:W-:Y:S05]  /*1c00*/  @!P0 BRA `(.L_x_32) ;  /* 0x0000000000048947 */ /* 0x000fea0003800000 */
[----:B------:R-:W-:Y:S01]  /*1c10*/  BPT.TRAP 0x1 ;  /* 0x000000040000795c */ /* 0x000fe20000300000 */
.L_x_32:
[----:B------:R-:W-:Y:S01]  /*1c20*/  ISETP.NE.AND P1, PT, R58, RZ, PT ;  /* 0x000000ff3a00720c */ /* 0x000fe20003f25270 */
[----:B------:R-:W-:Y:S01]  /*1c30*/  BSSY B0, `(.L_x_33) ;  /* 0x000000e000007945 */ /* 0x000fe20003800000 */
[----:B------:R-:W-:-:S11]  /*1c40*/  ISETP.GT.U32.AND P0, PT, R19, 0x1, PT ;  /* 0x000000011300780c */ /* 0x000fd60003f04070 */
[----:B------:R-:W-:Y:S05]  /*1c50*/  @!P1 BRA `(.L_x_34) ;  /* 0x00000000002c9947 */ /* 0x000fea0003800000 */
[----:B------:R-:W-:-:S04]  /*1c60*/  UISETP.LT.AND UP0, UPT, UR40, 0x1, UPT ;  /* 0x000000012800788c */ /* 0x000fc8000bf01270 */
[----:B------:R-:W-:-:S04]  /*1c70*/  USEL UR6, UR40, 0x1, UP0 ;  /* 0x0000000128067887 */ /* 0x000fc80008000000 */
[----:B------:R-:W-:-:S04]  /*1c80*/  UIADD3 UR6, UR39, UR40, -UR6 ;  /* 0x0000002827067290 */ /* 0x000fc8000fffe806 */
[----:B------:R-:W-:-:S04]  /*1c90*/  UIMAD.WIDE.U32 UR4, UR6, 0x38e38e39, URZ ;  /* 0x38e38e39060478a5 */ /* 0x000fc8000f8e003f */
[----:B------:R-:W-:-:S04]  /*1ca0*/  USHF.R.U32.HI UR4, URZ, 0x2, UR5 ;  /* 0x000000023f047899 */ /* 0x000fc80008011605 */
[----:B------:R-:W-:-:S06]  /*1cb0*/  UIMAD UR6, UR4, -0x12, UR6 ;  /* 0xffffffee040678a4 */ /* 0x000fcc000f8e0206 */
[----:B------:R-:W-:-:S04]  /*1cc0*/  IMAD.U32 R3, RZ, RZ, UR6 ;  /* 0x00000006ff037e24 */ /* 0x000fc8000f8e00ff */
[----:B------:R-:W-:-:S04]  /*1cd0*/  IMAD R0, R3, 0x8, R6 ;  /* 0x0000000803007824 */ /* 0x000fc800078e0206 */
[----:B------:R-:W-:-:S05]  /*1ce0*/  VIADD R3, R0, 0x90 ;  /* 0x0000009000037836 */ /* 0x000fca0000000000 */
[----:B------:R-:W-:-:S04]  /*1cf0*/  PRMT R3, R22, 0x654, R3 ;  /* 0x0000065416037816 */ /* 0x000fc80000000003 */
[----:B------:R2:W-:Y:S03]  /*1d00*/  SYNCS.ARRIVE.TRANS64.RED.A1T0 RZ, [R3+URZ], RZ ;  /* 0x000000ff03ff79a7 */ /* 0x0005e6000810043f */
.L_x_34:
[----:B------:R-:W-:Y:S05]  /*1d10*/  BSYNC B0 ;  /* 0x0000000000007941 */ /* 0x000fea0003800000 */
.L_x_33:
[----:B------:R-:W-:Y:S05]  /*1d20*/  @P0 BRA `(.L_x_31) ;  /* 0x0000000000040947 */ /* 0x000fea0003800000 */
[----:B------:R-:W-:Y:S01]  /*1d30*/  BPT.TRAP 0x1 ;  /* 0x000000040000795c */ /* 0x000fe20000300000 */
.L_x_31:
[----:B------:R-:W3:Y:S01]  /*1d40*/  LDC R6, c[0x0][0x288] ;  /* 0x0000a200ff067b82 */ /* 0x000ee20000000800 */
[--C-:B------:R-:W-:Y:S01]  /*1d50*/  SHF.R.U32.HI R0, RZ, 0x2, R18.reuse ;  /* 0x00000002ff007819 */ /* 0x100fe20000011612 */
[----:B------:R-:W-:Y:S01]  /*1d60*/  IMAD.SHL.U32 R61, R61, 0x40, RZ ;  /* 0x000000403d3d7824 */ /* 0x000fe200078e00ff */
[----:B01----:R-:W-:Y:S01]  /*1d70*/  SHF.R.U32.HI R5, RZ, 0x7, R18 ;  /* 0x00000007ff057819 */ /* 0x003fe20000011612 */
[----:B------:R-:W-:Y:S01]  /*1d80*/  UIADD3 UR39, UR40, UR39, URZ ;  /* 0x0000002728277290 */ /* 0x000fe2000fffe03f */
[----:B--2---:R-:W-:Y:S01]  /*1d90*/  LOP3.LUT R3, R0, 0x7, RZ, 0xc0, !PT ;  /* 0x0000000700037812 */ /* 0x004fe200078ec0ff */
[C---:B------:R-:W-:Y:S01]  /*1da0*/  IMAD.SHL.U32 R10, R18.reuse, 0x2, RZ ;  /* 0x00000002120a7824 */ /* 0x040fe200078e00ff */
[----:B------:R-:W-:Y:S01]  /*1db0*/  LOP3.LUT R0, R5, 0x1, RZ, 0xc0, !PT ;  /* 0x0000000105007812 */ /* 0x000fe200078ec0ff */
[----:B------:R-:W-:Y:S01]  /*1dc0*/  UISETP.GT.U32.AND UP0, UPT, UR39, 0x11, UPT ;  /* 0x000000112700788c */ /* 0x000fe2000bf04070 */
[C---:B------:R-:W-:Y:S01]  /*1dd0*/  LOP3.LUT R5, R18.reuse, 0x3, RZ, 0xc0, !PT ;  /* 0x0000000312057812 */ /* 0x040fe200078ec0ff */
[----:B------:R-:W-:Y:S01]  /*1de0*/  ULDC UR7, c[0x0][0x284] ;  /* 0x0000a10000077ab9 */ /* 0x000fe20000000800 */
[----:B------:R-:W-:Y:S01]  /*1df0*/  LOP3.LUT R4, R18, 0x60, RZ, 0xc0, !PT ;  /* 0x0000006012047812 */ /* 0x000fe200078ec0ff */
[----:B------:R-:W-:Y:S01]  /*1e00*/  IMAD.SHL.U32 R8, R0, 0x40, RZ ;  /* 0x0000004000087824 */ /* 0x000fe200078e00ff */
[----:B------:R-:W-:Y:S01]  /*1e10*/  UISETP.LT.U32.AND UP0, UPT, UR40, 0x12, UP0 ;  /* 0x000000122800788c */ /* 0x000fe20008701070 */
[----:B------:R-:W-:Y:S01]  /*1e20*/  SHF.R.S32.HI R15, RZ, 0x1f, R57 ;  /* 0x0000001fff0f7819 */ /* 0x000fe20000011439 */
[----:B------:R-:W-:Y:S01]  /*1e30*/  UISETP.GE.U32.AND UP1, UPT, UR40, 0x12, UPT ;  /* 0x000000122800788c */ /* 0x000fe2000bf26070 */
[----:B------:R-:W-:Y:S01]  /*1e40*/  SHF.R.U32.HI R4, RZ, 0x1, R4 ;  /* 0x00000001ff047819 */ /* 0x000fe20000011604 */
[----:B------:R-:W-:Y:S01]  /*1e50*/  ULDC.64 UR8, c[0x0][0x5d0] ;  /* 0x0001740000087ab9 */ /* 0x000fe20000000a00 */
[C---:B------:R-:W-:Y:S01]  /*1e60*/  LOP3.LUT R10, R61.reuse, 0x6, R10, 0xf8, !PT ;  /* 0x000000063d0a7812 */ /* 0x040fe200078ef80a */
[----:B------:R-:W-:Y:S01]  /*1e70*/  UIMAD.WIDE.U32 UR4, UR39, 0x38e38e39, URZ ;  /* 0x38e38e39270478a5 */ /* 0x000fe2000f8e003f */
[--C-:B------:R-:W-:Y:S01]  /*1e80*/  IADD3 R7, RZ, -R4, -R3.reuse ;  /* 0x80000004ff077210 */ /* 0x100fe20007ffe803 */
[----:B------:R-:W-:Y:S01]  /*1e90*/  USEL UR6, URZ, 0x1, !UP0 ;  /* 0x000000013f067887 */ /* 0x000fe2000c000000 */
[----:B------:R-:W-:Y:S01]  /*1ea0*/  LOP3.LUT R3, R8, 0x40, R3, 0xe2, !PT ;  /* 0x0000004008037812 */ /* 0x000fe200078ee203 */
[C---:B------:R-:W-:Y:S01]  /*1eb0*/  IMAD.WIDE R8, R60.reuse, 0x80, RZ ;  /* 0x000000803c087825 */ /* 0x040fe200078e02ff */
[----:B---3--:R-:W-:Y:S01]  /*1ec0*/  ISETP.GE.AND P0, PT, R61, R6, PT ;  /* 0x000000063d00720c */ /* 0x008fe20003f06270 */
[----:B------:R-:W-:Y:S01]  /*1ed0*/  USHF.R.U32.HI UR4, URZ, 0x2, UR5 ;  /* 0x000000023f047899 */ /* 0x000fe20008011605 */
[----:B------:R-:W-:Y:S01]  /*1ee0*/  SHF.R.S32.HI R11, RZ, 0x1f, R10 ;  /* 0x0000001fff0b7819 */ /* 0x000fe2000001140a */
[----:B------:R-:W-:Y:S01]  /*1ef0*/  IMAD R12, R5, -0x2, R6 ;  /* 0xfffffffe050c7824 */ /* 0x000fe200078e0206 */
[----:B------:R-:W-:Y:S01]  /*1f00*/  ULOP3.LUT UR38, UR38, UR6, URZ, 0x3c, !UPT ;  /* 0x0000000626267292 */ /* 0x000fe2000f8e3c3f */
[----:B------:R-:W-:Y:S01]  /*1f10*/  IMAD.SHL.U32 R5, R60, 0x80, RZ ;  /* 0x000000803c057824 */ /* 0x000fe200078e00ff */
[----:B------:R-:W-:Y:S01]  /*1f20*/  LOP3.LUT R75, R8, R3, R4, 0xfe, !PT ;  /* 0x00000003084b7212 */ /* 0x000fe200078efe04 */
[----:B------:R-:W-:Y:S01]  /*1f30*/  IMAD R6, R15, UR8, RZ ;  /* 0x000000080f067c24 */ /* 0x000fe2000f8e02ff */
[----:B------:R-:W-:Y:S01]  /*1f40*/  UIMAD UR39, UR4, -0x12, UR39 ;  /* 0xffffffee042778a4 */ /* 0x000fe2000f8e0227 */
[----:B------:R-:W-:Y:S01]  /*1f50*/  IMAD R0, R0, -0x40, R7 ;  /* 0xffffffc000007824 */ /* 0x000fe200078e0207 */
[----:B------:R-:W-:Y:S01]  /*1f60*/  ISETP.GE.OR P0, PT, R5, UR7, P0 ;  /* 0x0000000705007c0c */ /* 0x000fe20008706670 */
[C---:B------:R-:W-:Y:S01]  /*1f70*/  IMAD R13, R57.reuse, UR9, R6 ;  /* 0x00000009390d7c24 */ /* 0x040fe2000f8e0206 */
[----:B------:R-:W-:Y:S01]  /*1f80*/  @UP1 ULOP3.LUT UR38, UR38, 0x1, UR4, 0x78, !UPT ;  /* 0x0000000126261892 */ /* 0x000fe2000f8e7804 */
[----:B------:R-:W-:Y:S01]  /*1f90*/  IMAD.WIDE.U32 R6, R57, UR8, R10 ;  /* 0x0000000839067c25 */ /* 0x000fe2000f8e000a */
[----:B------:R-:W-:-:S03]  /*1fa0*/  IADD3 R3, -R5, UR7, R0 ;  /* 0x0000000705037c10 */ /* 0x000fc6000fffe100 */
[----:B------:R-:W-:Y:S02]  /*1fb0*/  IMAD.IADD R7, R7, 0x1, R13 ;  /* 0x0000000107077824 */ /* 0x000fe400078e020d */
[----:B------:R-:W-:Y:S02]  /*1fc0*/  IMAD.IADD R4, R12, 0x1, -R61 ;  /* 0x000000010c047824 */ /* 0x000fe400078e0a3d */
[----:B------:R-:W-:Y:S02]  /*1fd0*/  IMAD.MOV.U32 R0, RZ, RZ, -0x1 ;  /* 0xffffffffff007424 */ /* 0x000fe400078e00ff */
[----:B------:R-:W-:Y:S05]  /*1fe0*/  @P0 BRA `(.L_x_35) ;  /* 0x00000020008c0947 */ /* 0x000fea0003800000 */
[----:B------:R-:W0:Y:S01]  /*1ff0*/  LDC.64 R68, c[0x0][0x5c8] ;  /* 0x00017200ff447b82 */ /* 0x000e220000000a00 */
[----:B-----5:R-:W-:Y:S01]  /*2000*/  FSETP.NEU.AND P1, PT, R56, RZ, PT ;  /* 0x000000ff3800720b */ /* 0x020fe20003f2d000 */
[----:B------:R-:W-:Y:S01]  /*2010*/  BSSY B0, `(.L_x_35) ;  /* 0x0000220000007945 */ /* 0x000fe20003800000 */
[----:B------:R-:W-:-:S04]  /*2020*/  ISETP.GT.AND P0, PT, R4, RZ, PT ;  /* 0x000000ff0400720c */ /* 0x000fc80003f04270 */
[----:B------:R-:W-:Y:S01]  /*2030*/  ISETP.GT.AND P3, PT, R3, RZ, P0 ;  /* 0x000000ff0300720c */ /* 0x000fe20000764270 */
[-C--:B0-----:R-:W-:Y:S02]  /*2040*/  IMAD R12, R9, R68.reuse, RZ ;  /* 0x00000044090c7224 */ /* 0x081fe400078e02ff */
[----:B------:R-:W-:-:S04]  /*2050*/  IMAD.WIDE.U32 R60, R75, R68, R6 ;  /* 0x000000444b3c7225 */ /* 0x000fc800078e0006 */
[----:B------:R-:W-:-:S04]  /*2060*/  IMAD R5, R75, R69, R12 ;  /* 0x000000454b057224 */ /* 0x000fc800078e020c */
[----:B------:R-:W-:Y:S01]  /*2070*/  IMAD.IADD R77, R61, 0x1, R5 ;  /* 0x000000013d4d7824 */ /* 0x000fe200078e0205 */
[----:B------:R-:W-:Y:S06]  /*2080*/  @!P1 BRA `(.L_x_36) ;  /* 0x0000001400e89947 */ /* 0x000fec0003800000 */
[----:B------:R-:W0:Y:S01]  /*2090*/  LDC.64 R64, c[0x0][0x5b8] ;  /* 0x00016e00ff407b82 */ /* 0x000e220000000a00 */
[----:B------:R-:W-:-:S07]  /*20a0*/  ULDC.64 UR4, c[0x0][0x5c0] ;  /* 0x0001700000047ab9 */ /* 0x000fce0000000a00 */
[----:B------:R-:W1:Y:S08]  /*20b0*/  LDC.64 R70, c[0x0][0x5b0] ;  /* 0x00016c00ff467b82 */ /* 0x000e700000000a00 */
[----:B------:R-:W2:Y:S01]  /*20c0*/  LDC.64 R72, c[0x0][0x5a8] ;  /* 0x00016a00ff487b82 */ /* 0x000ea20000000a00 */
[-C--:B0-----:R-:W-:Y:S02]  /*20d0*/  IMAD R6, R15, R64.reuse, RZ ;  /* 0x000000400f067224 */ /* 0x081fe400078e02ff */
[----:B------:R-:W-:-:S04]  /*20e0*/  IMAD.WIDE.U32 R62, R57, R64, R10 ;  /* 0x00000040393e7225 */ /* 0x000fc800078e000a */
[----:B------:R-:W-:Y:S02]  /*20f0*/  IMAD R65, R57, R65, R6 ;  /* 0x0000004139417224 */ /* 0x000fe400078e0206 */
[-C--:B-1----:R-:W-:Y:S02]  /*2100*/  IMAD R8, R9, R70.reuse, RZ ;  /* 0x0000004609087224 */ /* 0x082fe400078e02ff */
[----:B------:R-:W-:Y:S02]  /*2110*/  IMAD.IADD R13, R63, 0x1, R65 ;  /* 0x000000013f0d7824 */ /* 0x000fe400078e0241 */
[----:B------:R-:W-:Y:S02]  /*2120*/  IMAD.MOV.U32 R12, RZ, RZ, R62 ;  /* 0x000000ffff0c7224 */ /* 0x000fe400078e003e */
[C---:B------:R-:W-:Y:S02]  /*2130*/  IMAD R67, R75.reuse, R71, R8 ;  /* 0x000000474b437224 */ /* 0x040fe400078e0208 */
[----:B------:R-:W-:-:S04]  /*2140*/  IMAD.WIDE.U32 R6, R75, R70, R12 ;  /* 0x000000464b067225 */ /* 0x000fc800078e000c */
[----:B------:R-:W-:Y:S01]  /*2150*/  IMAD.IADD R5, R7, 0x1, R67 ;  /* 0x0000000107057824 */ /* 0x000fe200078e0243 */
[----:B--2---:R-:W-:-:S04]  /*2160*/  LEA R14, P1, R6, R72, 0x1 ;  /* 0x00000048060e7211 */ /* 0x004fc800078208ff */
[----:B------:R-:W-:-:S05]  /*2170*/  LEA.HI.X R15, R6, R73, R5, 0x1, P1 ;  /* 0x00000049060f7211 */ /* 0x000fca00008f0c05 */
[----:B------:R0:W2:Y:S01]  /*2180*/  @P3 LDG.E.LTC128B.U16 R5, desc[UR36][R14.64] ;  /* 0x000000240e053981 */ /* 0x0000a2000c1e1520 */
[----:B------:R-:W-:Y:S01]  /*2190*/  LEA R8, P1, R60, UR4, 0x1 ;  /* 0x000000043c087c11 */ /* 0x000fe2000f8208ff */
[----:B------:R-:W-:Y:S01]  /*21a0*/  IMAD.WIDE.U32 R6, R75, R70, R10 ;  /* 0x000000464b067225 */ /* 0x000fe200078e000a */
[----:B------:R-:W-:Y:S03]  /*21b0*/  BSSY B1, `(.L_x_37) ;  /* 0x0000012000017945 */ /* 0x000fe60003800000 */
[----:B------:R-:W-:Y:S02]  /*21c0*/  IMAD.IADD R7, R67, 0x1, R7 ;  /* 0x0000000143077824 */ /* 0x000fe400078e0207 */
[----:B------:R-:W-:Y:S01]  /*21d0*/  IMAD.WIDE.U32 R20, R57, R64, R6 ;  /* 0x0000004039147225 */ /* 0x000fe200078e0006 */
[----:B0-----:R-:W-:-:S03]  /*21e0*/  SHF.L.U64.HI R15, R70, 0x3, R71 ;  /* 0x00000003460f7819 */ /* 0x001fc60000010247 */
[----:B------:R-:W-:Y:S01]  /*21f0*/  IMAD.IADD R7, R65, 0x1, R21 ;  /* 0x0000000141077824 */ /* 0x000fe200078e0215 */
[----:B------:R-:W-:Y:S01]  /*2200*/  LEA R6, P4, R20, R72, 0x1 ;  /* 0x0000004814067211 */ /* 0x000fe200078808ff */
[----:B------:R-:W-:-:S03]  /*2210*/  IMAD.SHL.U32 R14, R70, 0x8, RZ ;  /* 0x00000008460e7824 */ /* 0x000fc600078e00ff */
[----:B------:R-:W-:Y:S01]  /*2220*/  LEA.HI.X R7, R20, R73, R7, 0x1, P4 ;  /* 0x0000004914077211 */ /* 0x000fe200020f0c07 */
[----:B--2---:R-:W-:-:S04]  /*2230*/  IMAD.U32 R9, R5, 0x10000, RZ ;  /* 0x0001000005097824 */ /* 0x004fc800078e00ff */
[----:B------:R-:W-:-:S04]  /*2240*/  FMUL R9, R9, R56 ;  /* 0x0000003809097220 */ /* 0x000fc80000400000 */
[----:B------:R-:W-:Y:S01]  /*2250*/  FFMA R24, R24, R23, R9 ;  /* 0x0000001718187223 */ /* 0x000fe20000000009 */
[----:B------:R-:W-:Y:S02]  /*2260*/  LEA.HI.X R9, R60, UR5, R77, 0x1, P1 ;  /* 0x000000053c097c11 */ /* 0x000fe400088f0c4d */
[----:B------:R-:W-:Y:S02]  /*2270*/  ISETP.GT.AND P1, PT, R4, 0x1, PT ;  /* 0x000000010400780c */ /* 0x000fe40003f24270 */
[----:B------:R-:W-:Y:S02]  /*2280*/  F2FP.BF16.F32.PACK_AB R24, RZ, R24 ;  /* 0x00000018ff18723e */ /* 0x000fe400000010ff */
[----:B------:R-:W-:-:S03]  /*2290*/  ISETP.GT.AND P2, PT, R3, RZ, P1 ;  /* 0x000000ff0300720c */ /* 0x000fc60000f44270 */
[----:B------:R0:W-:Y:S10]  /*22a0*/  @P3 STG.E.U16 desc[UR36][R8.64], R24 ;  /* 0x0000001808003986 */ /* 0x0001f4000c101524 */
[----:B------:R-:W-:Y:S05]  /*22b0*/  @!P2 BRA `(.L_x_38) ;  /* 0x000000000004a947 */ /* 0x000fea0003800000 */
[----:B------:R1:W5:Y:S02]  /*22c0*/  LDG.E.LTC128B.U16 R5, desc[UR36][R6.64+0x2] ;  /* 0x0000022406057981 */ /* 0x000364000c1e1520 */
.L_x_38:
[----:B------:R-:W-:Y:S05]  /*22d0*/  BSYNC B1 ;  /* 0x0000000000017941 */ /* 0x000fea0003800000 */
.L_x_37:
[----:B-----5:R-:W-:Y:S01]  /*22e0*/  IMAD.U32 R61, R5, 0x10000, RZ ;  /* 0x00010000053d7824 */ /* 0x020fe200078e00ff */
[----:B------:R-:W-:Y:S01]  /*22f0*/  ISETP.GT.AND P0, PT, R3, 0x8, P0 ;  /* 0x000000080300780c */ /* 0x000fe20000704270 */
[----:B------:R-:W-:Y:S01]  /*2300*/  IMAD.WIDE.U32 R20, R75, R70, R14 ;  /* 0x000000464b147225 */ /* 0x000fe200078e000e */
[----:B0-----:R-:W-:-:S03]  /*2310*/  PRMT R24, R5, 0x7610, R24 ;  /* 0x0000761005187816 */ /* 0x001fc60000000018 */
[----:B------:R-:W-:Y:S01]  /*2320*/  FMUL R12, R61, R56 ;  /* 0x000000383d0c7220 */ /* 0x000fe20000400000 */
[----:B------:R-:W-:Y:S01]  /*2330*/  IMAD.IADD R67, R67, 0x1, R21 ;  /* 0x0000000143437824 */ /* 0x000fe200078e0215 */
[----:B------:R-:W-:Y:S02]  /*2340*/  IADD3 R62, P3, R62, R20, RZ ;  /* 0x000000143e3e7210 */ /* 0x000fe40007f7e0ff */
[----:B------:R-:W-:-:S03]  /*2350*/  FFMA R12, R25, R23, R12 ;  /* 0x00000017190c7223 */ /* 0x000fc6000000000c */
[----:B------:R-:W-:Y:S02]  /*2360*/  IMAD.X R13, R67, 0x1, R13, P3 ;  /* 0x00000001430d7824 */ /* 0x000fe400018e060d */
[----:B------:R-:W-:Y:S02]  /*2370*/  F2FP.BF16.F32.PACK_AB R12, RZ, R12 ;  /* 0x0000000cff0c723e */ /* 0x000fe400000010ff */
[----:B------:R-:W-:Y:S02]  /*2380*/  LEA R14, P3, R62, R72, 0x1 ;  /* 0x000000483e0e7211 */ /* 0x000fe400078608ff */
[----:B------:R-:W-:Y:S02]  /*2390*/  PRMT R21, R12, 0x7610, R21 ;  /* 0x000076100c157816 */ /* 0x000fe40000000015 */
[----:B------:R-:W-:-:S03]  /*23a0*/  LEA.HI.X R15, R62, R73, R13, 0x1, P3 ;  /* 0x000000493e0f7211 */ /* 0x000fc600018f0c0d */
[----:B------:R0:W-:Y:S04]  /*23b0*/  @P2 STG.E.U16 desc[UR36][R8.64+0x2], R21 ;  /* 0x0000021508002986 */ /* 0x0001e8000c101524 */
[----:B------:R-:W2:Y:S01]  /*23c0*/  @P0 LDG.E.LTC128B.U16 R24, desc[UR36][R14.64] ;  /* 0x000000240e180981 */ /* 0x000ea2000c1e1520 */
[----:B------:R-:W-:Y:S01]  /*23d0*/  IADD3 R20, P2, R10, R20, RZ ;  /* 0x000000140a147210 */ /* 0x000fe20007f5e0ff */
[----:B------:R-:W-:Y:S01]  /*23e0*/  BSSY B1, `(.L_x_39) ;  /* 0x0000011000017945 */ /* 0x000fe20003800000 */
[C---:B------:R-:W-:Y:S02]  /*23f0*/  SHF.L.U64.HI R13, R68.reuse, 0x4, R69 ;  /* 0x00000004440d7819 */ /* 0x040fe40000010245 */
[----:B------:R-:W-:Y:S01]  /*2400*/  ISETP.GT.AND P1, PT, R3, 0x8, P1 ;  /* 0x000000080300780c */ /* 0x000fe20000f24270 */
[----:B0-----:R-:W-:Y:S01]  /*2410*/  IMAD.X R21, R11, 0x1, R67, P2 ;  /* 0x000000010b157824 */ /* 0x001fe200010e0643 */
[----:B------:R-:W-:Y:S01]  /*2420*/  LEA R12, P2, R68, R8, 0x4 ;  /* 0x00000008440c7211 */ /* 0x000fe200078420ff */
[----:B------:R-:W-:-:S04]  /*2430*/  IMAD.WIDE.U32 R20, R57, R64, R20 ;  /* 0x0000004039147225 */ /* 0x000fc800078e0014 */
[----:B------:R-:W-:Y:S01]  /*2440*/  IMAD.X R13, R13, 0x1, R9, P2 ;  /* 0x000000010d0d7824 */ /* 0x000fe200010e0609 */
[----:B------:R-:W-:Y:S01]  /*2450*/  LEA R10, P3, R20, R72, 0x1 ;  /* 0x00000048140a7211 */ /* 0x000fe200078608ff */
[----:B------:R-:W-:-:S05]  /*2460*/  IMAD.IADD R11, R65, 0x1, R21 ;  /* 0x00000001410b7824 */ /* 0x000fca00078e0215 */
[----:B------:R-:W-:Y:S01]  /*2470*/  LEA.HI.X R11, R20, R73, R11, 0x1, P3 ;  /* 0x00000049140b7211 */ /* 0x000fe200018f0c0b */
[----:B--2---:R-:W-:-:S04]  /*2480*/  IMAD.U32 R5, R24, 0x10000, RZ ;  /* 0x0001000018057824 */ /* 0x004fc800078e00ff */
[----:B------:R-:W-:-:S04]  /*2490*/  FMUL R5, R5, R56 ;  /* 0x0000003805057220 */ /* 0x000fc80000400000 */
[----:B------:R-:W-:-:S05]  /*24a0*/  FFMA R5, R26, R23, R5 ;  /* 0x000000171a057223 */ /* 0x000fca0000000005 */
[----:B------:R-:W-:-:S05]  /*24b0*/  F2FP.BF16.F32.PACK_AB R5, RZ, R5 ;  /* 0x00000005ff05723e */ /* 0x000fca00000010ff */
[----:B------:R0:W-:Y:S01]  /*24c0*/  @P0 STG.E.U16 desc[UR36][R12.64], R5 ;  /* 0x000000050c000986 */ /* 0x0001e2000c101524 */
[----:B------:R-:W-:Y:S05]  /*24d0*/  @!P1 BRA `(.L_x_40) ;  /* 0x0000000000049947 */ /* 0x000fea0003800000 */
[----:B------:R2:W5:Y:S02]  /*24e0*/  LDG.E.LTC128B.U16 R24, desc[UR36][R10.64+0x2] ;  /* 0x000002240a187981 */ /* 0x000564000c1e1520 */
.L_x_40:
[----:B------:R-:W-:Y:S05]  /*24f0*/  BSYNC B1 ;  /* 0x0000000000017941 */ /* 0x000fea0003800000 */
.L_x_39:
[----:B0----5:R-:W-:Y:S01]  /*2500*/  IMAD.U32 R5, R24, 0x10000, RZ ;  /* 0x0001000018057824 */ /* 0x021fe200078e00ff */
[----:B------:R-:W-:Y:S01]  /*2510*/  ISETP.GT.AND P0, PT, R4, 0x8, PT ;  /* 0x000000080400780c */ /* 0x000fe20003f04270 */
[----:B------:R-:W-:Y:S02]  /*2520*/  BSSY B1, `(.L_x_41) ;  /* 0x0000008000017945 */ /* 0x000fe40003800000 */
[----:B------:R-:W-:Y:S01]  /*2530*/  FMUL R14, R5, R56 ;  /* 0x00000038050e7220 */ /* 0x000fe20000400000 */
[----:B------:R-:W-:-:S03]  /*2540*/  ISETP.GT.AND P2, PT, R3, RZ, P0 ;  /* 0x000000ff0300720c */ /* 0x000fc60000744270 */
[----:B------:R-:W-:-:S05]  /*2550*/  FFMA R14, R27, R23, R14 ;  /* 0x000000171b0e7223 */ /* 0x000fca000000000e */
[----:B------:R-:W-:-:S05]  /*2560*/  F2FP.BF16.F32.PACK_AB R14, RZ, R14 ;  /* 0x0000000eff0e723e */ /* 0x000fca00000010ff */
[----:B------:R0:W-:Y:S01]  /*2570*/  @P1 STG.E.U16 desc[UR36][R12.64+0x2], R14 ;  /* 0x0000020e0c001986 */ /* 0x0001e2000c101524 */
[----:B------:R-:W-:Y:S05]  /*2580*/  @!P2 BRA `(.L_x_42) ;  /* 0x000000000004a947 */ /* 0x000fea0003800000 */
[----:B------:R3:W5:Y:S02]  /*2590*/  LDG.E.LTC128B.U16 R24, desc[UR36][R6.64+0x10] ;  /* 0x0000102406187981 */ /* 0x000764000c1e1520 */
.L_x_42:
[----:B------:R-:W-:Y:S05]  /*25a0*/  BSYNC B1 ;  /* 0x0000000000017941 */ /* 0x000fea0003800000 */
.L_x_41:
[----:B-----5:R-:W-:Y:S01]  /*25b0*/  IMAD.U32 R5, R24, 0x10000, RZ ;  /* 0x0001000018057824 */ /* 0x020fe200078e00ff */
        /* <DEDUP_REMOVED lines=9> */
.L_x_44:
[----:B------:R-:W-:Y:S05]  /*2650*/  BSYNC B1 ;  /* 0x0000000000017941 */ /* 0x000fea0003800000 */
.L_x_43:
[----:B----45:R-:W-:Y:S01]  /*2660*/  IMAD.U32 R5, R24, 0x10000, RZ ;  /* 0x0001000018057824 */ /* 0x030fe200078e00ff */
[----:B------:R-:W-:Y:S01]  /*2670*/  ISETP.GT.AND P0, PT, R3, 0x8, P0 ;  /* 0x000000080300780c */ /* 0x000fe20000704270 */
[----:B------:R-:W-:Y:S02]  /*2680*/  BSSY B1, `(.L_x_45) ;  /* 0x0000007000017945 */ /* 0x000fe40003800000 */
[----:B0-----:R-:W-:-:S04]  /*2690*/  FMUL R14, R5, R56 ;  /* 0x00000038050e7220 */ /* 0x001fc80000400000 */
[----:B------:R-:W-:-:S05]  /*26a0*/  FFMA R14, R29, R23, R14 ;  /* 0x000000171d0e7223 */ /* 0x000fca000000000e */
[----:B------:R-:W-:-:S05]  /*26b0*/  F2FP.BF16.F32.PACK_AB R14, RZ, R14 ;  /* 0x0000000eff0e723e */ /* 0x000fca00000010ff */
[----:B------:R0:W-:Y:S01]  /*26c0*/  @P3 STG.E.U16 desc[UR36][R8.64+0x12], R14 ;  /* 0x0000120e08003986 */ /* 0x0001e2000c101524 */
[----:B------:R-:W-:Y:S05]  /*26d0*/  @!P0 BRA `(.L_x_46) ;  /* 0x0000000000048947 */ /* 0x000fea0003800000 */
[----:B------:R4:W5:Y:S02]  /*26e0*/  LDG.E.LTC128B.U16 R24, desc[UR36][R10.64+0x10] ;  /* 0x000010240a187981 */ /* 0x000964000c1e1520 */
.L_x_46:
[----:B------:R-:W-:Y:S05]  /*26f0*/  BSYNC B1 ;  /* 0x0000000000017941 */ /* 0x000fea0003800000 */
.L_x_45:
[----:B-----5:R-:W-:Y:S01]  /*2700*/  IMAD.U32 R5, R24, 0x10000, RZ ;  /* 0x0001000018057824 */ /* 0x020fe200078e00ff */
[----:B------:R-:W-:Y:S01]  /*2710*/  ISETP.GT.AND P1, PT, R3, 0x8, P1 ;  /* 0x000000080300780c */ /* 0x000fe20000f24270 */
[----:B------:R-:W-:Y:S02]  /*2720*/  BSSY B1, `(.L_x_47) ;  /* 0x0000007000017945 */ /* 0x000fe40003800000 */
[----:B------:R-:W-:-:S04]  /*2730*/  FMUL R5, R5, R56 ;  /* 0x0000003805057220 */ /* 0x000fc80000400000 */
[----:B------:R-:W-:-:S05]  /*2740*/  FFMA R5, R30, R23, R5 ;  /* 0x000000171e057223 */ /* 0x000fca0000000005 */
[----:B------:R-:W-:-:S05]  /*2750*/  F2FP.BF16.F32.PACK_AB R5, RZ, R5 ;  /* 0x00000005ff05723e */ /* 0x000fca00000010ff */
[----:B------:R0:W-:Y:S01]  /*2760*/  @P0 STG.E.U16 desc[UR36][R12.64+0x10], R5 ;  /* 0x000010050c000986 */ /* 0x0001e2000c101524 */
[----:B------:R-:W-:Y:S05]  /*2770*/  @!P1 BRA `(.L_x_48) ;  /* 0x0000000000049947 */ /* 0x000fea0003800000 */
[----:B------:R0:W5:Y:S02]  /*2780*/  LDG.E.LTC128B.U16 R24, desc[UR36][R10.64+0x12] ;  /* 0x000012240a187981 */ /* 0x000164000c1e1520 */
.L_x_48:
[----:B------:R-:W-:Y:S05]  /*2790*/  BSYNC B1 ;  /* 0x0000000000017941 */ /* 0x000fea0003800000 */
.L_x_47:
        /* <DEDUP_REMOVED lines=10> */
.L_x_50:
[----:B------:R-:W-:Y:S05]  /*2840*/  BSYNC B1 ;  /* 0x0000000000017941 */ /* 0x000fea0003800000 */
.L_x_49:
        /* <DEDUP_REMOVED lines=10> */
.L_x_52:
[----:B------:R-:W-:Y:S05]  /*28f0*/  BSYNC B1 ;  /* 0x0000000000017941 */ /* 0x000fea0003800000 */
.L_x_51:
[----:B0----5:R-:W-:Y:S01]  /*2900*/  IMAD.U32 R5, R24, 0x10000, RZ ;  /* 0x0001000018057824 */ /* 0x021fe200078e00ff */
        /* <DEDUP_REMOVED lines=8> */
.L_x_54:
[----:B------:R-:W-:Y:S05]  /*2990*/  BSYNC B1 ;  /* 0x0000000000017941 */ /* 0x000fea0003800000 */
.L_x_53:
        /* <DEDUP_REMOVED lines=9> */
.L_x_56:
[----:B------:R-:W-:Y:S05]  /*2a30*/  BSYNC B1 ;  /* 0x0000000000017941 */ /* 0x000fea0003800000 */
.L_x_55:
        /* <DEDUP_REMOVED lines=10> */
.L_x_58:
[----:B------:R-:W-:Y:S05]  /*2ae0*/  BSYNC B1 ;  /* 0x0000000000017941 */ /* 0x000fea0003800000 */
.L_x_57:
        /* <DEDUP_REMOVED lines=10> */
.L_x_60:
[----:B------:R-:W-:Y:S05]  /*2b90*/  BSYNC B1 ;  /* 0x0000000000017941 */ /* 0x000fea0003800000 */
.L_x_59:
        /* <DEDUP_REMOVED lines=9> */
.L_x_62:
[----:B------:R-:W-:Y:S05]  /*2c30*/  BSYNC B1 ;  /* 0x0000000000017941 */ /* 0x000fea0003800000 */
.L_x_61:
        /* <DEDUP_REMOVED lines=9> */
.L_x_64:
[----:B------:R-:W-:Y:S05]  /*2cd0*/  BSYNC B1 ;  /* 0x0000000000017941 */ /* 0x000fea0003800000 */
.L_x_63:
        /* <DEDUP_REMOVED lines=10> */
.L_x_66:
[----:B------:R-:W-:Y:S05]  /*2d80*/  BSYNC B1 ;  /* 0x0000000000017941 */ /* 0x000fea0003800000 */
.L_x_65:
        /* <DEDUP_REMOVED lines=10> */
.L_x_68:
[----:B------:R-:W-:Y:S05]  /*2e30*/  BSYNC B1 ;  /* 0x0000000000017941 */ /* 0x000fea0003800000 */
.L_x_67:
        /* <DEDUP_REMOVED lines=9> */
.L_x_70:
[----:B------:R-:W-:Y:S05]  /*2ed0*/  BSYNC B1 ;  /* 0x0000000000017941 */ /* 0x000fea0003800000 */
.L_x_69:
        /* <DEDUP_REMOVED lines=9> */
.L_x_72:
[----:B------:R-:W-:Y:S05]  /*2f70*/  BSYNC B1 ;  /* 0x0000000000017941 */ /* 0x000fea0003800000 */
.L_x_71:
        /* <DEDUP_REMOVED lines=10> */
.L_x_74:
[----:B------:R-:W-:Y:S05]  /*3020*/  BSYNC B1 ;  /* 0x0000000000017941 */ /* 0x000fea0003800000 */
.L_x_73:
        /* <DEDUP_REMOVED lines=10> */
.L_x_76:
[----:B------:R-:W-:Y:S05]  /*30d0*/  BSYNC B1 ;  /* 0x0000000000017941 */ /* 0x000fea0003800000 */
.L_x_75:
        /* <DEDUP_REMOVED lines=9> */
.L_x_78:
[----:B------:R-:W-:Y:S05]  /*3170*/  BSYNC B1 ;  /* 0x0000000000017941 */ /* 0x000fea0003800000 */
.L_x_77:
        /* <DEDUP_REMOVED lines=9> */
.L_x_80:
[----:B------:R-:W-:Y:S05]  /*3210*/  BSYNC B1 ;  /* 0x0000000000017941 */ /* 0x000fea0003800000 */
.L_x_79:
        /* <DEDUP_REMOVED lines=10> */
.L_x_82:
[----:B------:R-:W-:Y:S05]  /*32c0*/  BSYNC B1 ;  /* 0x0000000000017941 */ /* 0x000fea0003800000 */
.L_x_81:
        /* <DEDUP_REMOVED lines=10> */
.L_x_84:
[----:B------:R-:W-:Y:S05]  /*3370*/  BSYNC B1 ;  /* 0x0000000000017941 */ /* 0x000fea0003800000 */
.L_x_83:
        /* <DEDUP_REMOVED lines=9> */
.L_x_86:
[----:B------:R-:W-:Y:S05]  /*3410*/  BSYNC B1 ;  /* 0x0000000000017941 */ /* 0x000fea0003800000 */
.L_x_85:
        /* <DEDUP_REMOVED lines=9> */
.L_x_88:
[----:B------:R-:W-:Y:S05]  /*34b0*/  BSYNC B1 ;  /* 0x0000000000017941 */ /* 0x000fea0003800000 */
.L_x_87:
        /* <DEDUP_REMOVED lines=10> */
.L_x_90:
[----:B------:R-:W-:Y:S05]  /*3560*/  BSYNC B1 ;  /* 0x0000000000017941 */ /* 0x000fea0003800000 */
.L_x_89:
[----:B-----5:R-:W-:Y:S01]  /*3570*/  IMAD.U32 R5, R24, 0x10000, RZ ;  /* 0x0001000018057824 */ /* 0x020fe200078e00ff */
[----:B------:R-:W-:Y:S01]  /*3580*/  ISETP.GT.AND P1, PT, R4, 0x39, PT ;  /* 0x000000390400780c */ /* 0x000fe20003f24270 */
[----:B------:R-:W-:Y:S01]  /*3590*/  @P2 IMAD.MOV.U32 R4, RZ, RZ, R8 ;  /* 0x000000ffff042224 */ /* 0x000fe200078e0008 */
[----:B------:R-:W-:Y:S01]  /*35a0*/  BSSY B1, `(.L_x_91) ;  /* 0x000000a000017945 */ /* 0x000fe20003800000 */
[----:B------:R-:W-:Y:S01]  /*35b0*/  FMUL R5, R5, R56 ;  /* 0x0000003805057220 */ /* 0x000fe20000400000 */
[----:B------:R-:W-:-:S03]  /*35c0*/  ISETP.GT.AND P3, PT, R3, RZ, P1 ;  /* 0x000000ff0300720c */ /* 0x000fc60000f64270 */
[----:B------:R-:W-:-:S05]  /*35d0*/  FFMA R5, R52, R23, R5 ;  /* 0x0000001734057223 */ /* 0x000fca0000000005 */
[----:B------:R-:W-:-:S04]  /*35e0*/  F2FP.BF16.F32.PACK_AB R5, RZ, R5 ;  /* 0x00000005ff05723e */ /* 0x000fc800000010ff */
[----:B0-----:R-:W-:Y:S01]  /*35f0*/  PRMT R14, R5, 0x7610, R14 ;  /* 0x00007610050e7816 */ /* 0x001fe2000000000e */
[----:B------:R-:W-:-:S05]  /*3600*/  @P2 IMAD.MOV.U32 R5, RZ, RZ, R9 ;  /* 0x000000ffff052224 */ /* 0x000fca00078e0009 */
[----:B------:R0:W-:Y:S01]  /*3610*/  @P2 STG.E.U16 desc[UR36][R4.64+0x70], R14 ;  /* 0x0000700e04002986 */ /* 0x0001e2000c101524 */
[----:B------:R-:W-:Y:S05]  /*3620*/  @!P3 BRA `(.L_x_92) ;  /* 0x000000000004b947 */ /* 0x000fea0003800000 */
[----:B------:R0:W5:Y:S02]  /*3630*/  LDG.E.LTC128B.U16 R24, desc[UR36][R6.64+0x72] ;  /* 0x0000722406187981 */ /* 0x000164000c1e1520 */
.L_x_92:
[----:B------:R-:W-:Y:S05]  /*3640*/  BSYNC B1 ;  /* 0x0000000000017941 */ /* 0x000fea0003800000 */
.L_x_91:
        /* <DEDUP_REMOVED lines=9> */
.L_x_94:
[----:B------:R-:W-:Y:S05]  /*36e0*/  BSYNC B1 ;  /* 0x0000000000017941 */ /* 0x000fea0003800000 */
.L_x_93:
[----:B-----5:R-:W-:Y:S01]  /*36f0*/  IMAD.U32 R5, R24, 0x10000, RZ ;  /* 0x0001000018057824 */ /* 0x020fe200078e00ff */
[----:B------:R-:W-:Y:S01]  /*3700*/  ISETP.GT.AND P1, PT, R3, 0x8, P1 ;  /* 0x000000080300780c */ /* 0x000fe20000f24270 */
[----:B0-----:R-:W-:Y:S01]  /*3710*/  @P0 IMAD.MOV.U32 R4, RZ, RZ, R12 ;  /* 0x000000ffff040224 */ /* 0x001fe200078e000c */
[----:B------:R-:W-:Y:S01]  /*3720*/  BSSY B1, `(.L_x_95) ;  /* 0x0000009000017945 */ /* 0x000fe20003800000 */
[----:B------:R-:W-:-:S04]  /*3730*/  FMUL R5, R5, R56 ;  /* 0x0000003805057220 */ /* 0x000fc80000400000 */
[----:B------:R-:W-:-:S05]  /*3740*/  FFMA R5, R54, R23, R5 ;  /* 0x0000001736057223 */ /* 0x000fca0000000005 */
[----:B------:R-:W-:-:S04]  /*3750*/  F2FP.BF16.F32.PACK_AB R5, RZ, R5 ;  /* 0x00000005ff05723e */ /* 0x000fc800000010ff */
[----:B-1-3--:R-:W-:Y:S01]  /*3760*/  PRMT R6, R5, 0x7610, R6 ;  /* 0x0000761005067816 */ /* 0x00afe20000000006 */
[----:B------:R-:W-:-:S05]  /*3770*/  @P0 IMAD.MOV.U32 R5, RZ, RZ, R13 ;  /* 0x000000ffff050224 */ /* 0x000fca00078e000d */
[----:B------:R0:W-:Y:S01]  /*3780*/  @P0 STG.E.U16 desc[UR36][R4.64+0x70], R6 ;  /* 0x0000700604000986 */ /* 0x0001e2000c101524 */
[----:B------:R-:W-:Y:S05]  /*3790*/  @!P1 BRA `(.L_x_96) ;  /* 0x0000000000049947 */ /* 0x000fea0003800000 */
[----:B------:R1:W5:Y:S02]  /*37a0*/  LDG.E.LTC128B.U16 R24, desc[UR36][R10.64+0x72] ;  /* 0x000072240a187981 */ /* 0x000364000c1e1520 */
.L_x_96:
[----:B------:R-:W-:Y:S05]  /*37b0*/  BSYNC B1 ;  /* 0x0000000000017941 */ /* 0x000fea0003800000 */
.L_x_95:
[----:B------:R-:W-:Y:S05]  /*37c0*/  @!P1 BRA `(.L_x_97) ;  /* 0x0000000800909947 */ /* 0x000fea0003800000 */
[----:B-----5:R-:W-:-:S04]  /*37d0*/  IMAD.U32 R3, R24, 0x10000, RZ ;  /* 0x0001000018037824 */ /* 0x020fc800078e00ff */
[----:B0-----:R-:W-:-:S04]  /*37e0*/  FMUL R4, R3, R56 ;  /* 0x0000003803047220 */ /* 0x001fc80000400000 */
[----:B------:R-:W-:-:S05]  /*37f0*/  FFMA R4, R55, R23, R4 ;  /* 0x0000001737047223 */ /* 0x000fca0000000004 */
[----:B------:R-:W-:-:S05]  /*3800*/  F2FP.BF16.F32.PACK_AB R4, RZ, R4 ;  /* 0x00000004ff04723e */ /* 0x000fca00000010ff */
[----:B------:R3:W-:Y:S01]  /*3810*/  STG.E.U16 desc[UR36][R12.64+0x72], R4 ;  /* 0x000072040c007986 */ /* 0x0007e2000c101524 */
[----:B------:R-:W-:Y:S05]  /*3820*/  BRA `(.L_x_97) ;  /* 0x0000000800787947 */ /* 0x000fea0003800000 */
.L_x_36:
[----:B------:R-:W-:Y:S01]  /*3830*/  ISETP.GT.AND P2, PT, R4, 0x1, PT ;  /* 0x000000010400780c */ /* 0x000fe20003f44270 */
[----:B------:R-:W-:Y:S01]  /*3840*/  ULDC.64 UR4, c[0x0][0x5c0] ;  /* 0x0001700000047ab9 */ /* 0x000fe20000000a00 */
[-C--:B------:R-:W-:Y:S01]  /*3850*/  FMUL R24, R24, R23.reuse ;  /* 0x0000001718187220 */ /* 0x080fe20000400000 */
[-C--:B------:R-:W-:Y:S01]  /*3860*/  FMUL R25, R25, R23.reuse ;  /* 0x0000001719197220 */ /* 0x080fe20000400000 */
[----:B------:R-:W-:Y:S01]  /*3870*/  ISETP.GT.AND P1, PT, R3, RZ, P2 ;  /* 0x000000ff0300720c */ /* 0x000fe20001724270 */
[-C--:B------:R-:W-:Y:S01]  /*3880*/  FMUL R26, R26, R23.reuse ;  /* 0x000000171a1a7220 */ /* 0x080fe20000400000 */
[----:B------:R-:W-:Y:S01]  /*3890*/  LEA R6, P4, R60, UR4, 0x1 ;  /* 0x000000043c067c11 */ /* 0x000fe2000f8808ff */
[-C--:B------:R-:W-:Y:S01]  /*38a0*/  FMUL R27, R27, R23.reuse ;  /* 0x000000171b1b7220 */ /* 0x080fe20000400000 */
[----:B------:R-:W-:Y:S01]  /*38b0*/  F2FP.BF16.F32.PACK_AB R24, RZ, R24 ;  /* 0x00000018ff18723e */ /* 0x000fe200000010ff */
[-C--:B------:R-:W-:Y:S01]  /*38c0*/  FMUL R28, R28, R23.reuse ;  /* 0x000000171c1c7220 */ /* 0x080fe20000400000 */
[----:B------:R-:W-:Y:S01]  /*38d0*/  LEA.HI.X R7, R60, UR5, R77, 0x1, P4 ;  /* 0x000000053c077c11 */ /* 0x000fe2000a0f0c4d */
[----:B------:R-:W-:Y:S01]  /*38e0*/  FMUL R29, R29, R23 ;  /* 0x000000171d1d7220 */ /* 0x000fe20000400000 */
[----:B------:R-:W-:Y:S01]  /*38f0*/  F2FP.BF16.F32.PACK_AB R25, RZ, R25 ;  /* 0x00000019ff19723e */ /* 0x000fe200000010ff */
[-C--:B------:R-:W-:Y:S01]  /*3900*/  FMUL R30, R30, R23.reuse ;  /* 0x000000171e1e7220 */ /* 0x080fe20000400000 */
[----:B------:R-:W-:Y:S01]  /*3910*/  ISETP.GT.AND P2, PT, R3, 0x8, P2 ;  /* 0x000000080300780c */ /* 0x000fe20001744270 */
[----:B------:R-:W-:Y:S01]  /*3920*/  @P3 STG.E.U16 desc[UR36][R6.64], R24 ;  /* 0x0000001806003986 */ /* 0x000fe2000c101524 */
[C---:B------:R-:W-:Y:S01]  /*3930*/  SHF.L.U64.HI R69, R68.reuse, 0x4, R69 ;  /* 0x0000000444457819 */ /* 0x040fe20000010245 */
[-C--:B------:R-:W-:Y:S01]  /*3940*/  FMUL R31, R31, R23.reuse ;  /* 0x000000171f1f7220 */ /* 0x080fe20000400000 */
[----:B------:R-:W-:Y:S01]  /*3950*/  LEA R8, P3, R68, R6, 0x4 ;  /* 0x0000000644087211 */ /* 0x000fe200078620ff */
[----:B------:R-:W-:Y:S01]  /*3960*/  @P1 STG.E.U16 desc[UR36][R6.64+0x2], R25 ;  /* 0x0000021906001986 */ /* 0x000fe2000c101524 */
[----:B------:R-:W-:Y:S01]  /*3970*/  ISETP.GT.AND P1, PT, R3, 0x8, P0 ;  /* 0x000000080300780c */ /* 0x000fe20000724270 */
[----:B------:R-:W-:Y:S01]  /*3980*/  FMUL R32, R32, R23 ;  /* 0x0000001720207220 */ /* 0x000fe20000400000 */
[----:B------:R-:W-:Y:S01]  /*3990*/  F2FP.BF16.F32.PACK_AB R26, RZ, R26 ;  /* 0x0000001aff1a723e */ /* 0x000fe200000010ff */
[----:B------:R-:W-:Y:S01]  /*39a0*/  IMAD.X R9, R69, 0x1, R7, P3 ;  /* 0x0000000145097824 */ /* 0x000fe200018e0607 */
[----:B------:R-:W-:Y:S01]  /*39b0*/  F2FP.BF16.F32.PACK_AB R27, RZ, R27 ;  /* 0x0000001bff1b723e */ /* 0x000fe200000010ff */
[-C--:B------:R-:W-:Y:S01]  /*39c0*/  FMUL R33, R33, R23.reuse ;  /* 0x0000001721217220 */ /* 0x080fe20000400000 */
[----:B------:R-:W-:Y:S01]  /*39d0*/  ISETP.GT.AND P0, PT, R4, 0x8, PT ;  /* 0x000000080400780c */ /* 0x000fe20003f04270 */
[-C--:B------:R-:W-:Y:S01]  /*39e0*/  FMUL R34, R34, R23.reuse ;  /* 0x0000001722227220 */ /* 0x080fe20000400000 */
[----:B------:R-:W-:Y:S01]  /*39f0*/  F2FP.BF16.F32.PACK_AB R28, RZ, R28 ;  /* 0x0000001cff1c723e */ /* 0x000fe200000010ff */
[-C--:B------:R-:W-:Y:S01]  /*3a00*/  FMUL R35, R35, R23.reuse ;  /* 0x0000001723237220 */ /* 0x080fe20000400000 */
[C---:B------:R-:W-:Y:S01]  /*3a10*/  ISETP.GT.AND P4, PT, R3.reuse, RZ, P0 ;  /* 0x000000ff0300720c */ /* 0x040fe20000784270 */
[----:B------:R-:W-:Y:S01]  /*3a20*/  FMUL R36, R36, R23 ;  /* 0x0000001724247220 */ /* 0x000fe20000400000 */
[----:B------:R-:W-:Y:S01]  /*3a30*/  F2FP.BF16.F32.PACK_AB R29, RZ, R29 ;  /* 0x0000001dff1d723e */ /* 0x000fe200000010ff */
[----:B------:R-:W-:Y:S01]  /*3a40*/  @P1 STG.E.U16 desc[UR36][R8.64], R26 ;  /* 0x0000001a08001986 */ /* 0x000fe2000c101524 */
[----:B------:R-:W-:Y:S01]  /*3a50*/  ISETP.GT.AND P1, PT, R3, 0x8, P0 ;  /* 0x000000080300780c */ /* 0x000fe20000724270 */
[-C--:B------:R-:W-:Y:S01]  /*3a60*/  FMUL R37, R37, R23.reuse ;  /* 0x0000001725257220 */ /* 0x080fe20000400000 */
[C---:B------:R-:W-:Y:S01]  /*3a70*/  ISETP.GT.AND P0, PT, R4.reuse, 0x10, PT ;  /* 0x000000100400780c */ /* 0x040fe20003f04270 */
[----:B------:R-:W-:Y:S01]  /*3a80*/  @P2 STG.E.U16 desc[UR36][R8.64+0x2], R27 ;  /* 0x0000021b08002986 */ /* 0x000fe2000c101524 */
[----:B------:R-:W-:Y:S01]  /*3a90*/  ISETP.GT.AND P2, PT, R4, 0x9, PT ;  /* 0x000000090400780c */ /* 0x000fe20003f44270 */
[-C--:B------:R-:W-:Y:S01]  /*3aa0*/  FMUL R38, R38, R23.reuse ;  /* 0x0000001726267220 */ /* 0x080fe20000400000 */
[----:B------:R-:W-:Y:S01]  /*3ab0*/  F2FP.BF16.F32.PACK_AB R30, RZ, R30 ;  /* 0x0000001eff1e723e */ /* 0x000fe200000010ff */
[-C--:B------:R-:W-:Y:S01]  /*3ac0*/  FMUL R39, R39, R23.reuse ;  /* 0x0000001727277220 */ /* 0x080fe20000400000 */
[C---:B------:R-:W-:Y:S01]  /*3ad0*/  ISETP.GT.AND P3, PT, R3.reuse, RZ, P2 ;  /* 0x000000ff0300720c */ /* 0x040fe20001764270 */
[----:B------:R-:W-:Y:S01]  /*3ae0*/  @P4 STG.E.U16 desc[UR36][R6.64+0x10], R28 ;  /* 0x0000101c06004986 */ /* 0x000fe2000c101524 */
[----:B------:R-:W-:Y:S01]  /*3af0*/  ISETP.GT.AND P2, PT, R3, 0x8, P2 ;  /* 0x000000080300780c */ /* 0x000fe20001744270 */
[----:B------:R-:W-:Y:S01]  /*3b00*/  FMUL R40, R40, R23 ;  /* 0x0000001728287220 */ /* 0x000fe20000400000 */
[----:B------:R-:W-:Y:S01]  /*3b10*/  F2FP.BF16.F32.PACK_AB R31, RZ, R31 ;  /* 0x0000001fff1f723e */ /* 0x000fe200000010ff */
[-C--:B------:R-:W-:Y:S01]  /*3b20*/  FMUL R41, R41, R23.reuse ;  /* 0x0000001729297220 */ /* 0x080fe20000400000 */
[----:B------:R-:W-:Y:S01]  /*3b30*/  ISETP.GT.AND P4, PT, R3, RZ, P0 ;  /* 0x000000ff0300720c */ /* 0x000fe20000784270 */
[-C--:B------:R-:W-:Y:S01]  /*3b40*/  FMUL R42, R42, R23.reuse ;  /* 0x000000172a2a7220 */ /* 0x080fe20000400000 */
[----:B------:R-:W-:Y:S01]  /*3b50*/  F2FP.BF16.F32.PACK_AB R32, RZ, R32 ;  /* 0x00000020ff20723e */ /* 0x000fe200000010ff */
[----:B------:R-:W-:Y:S01]  /*3b60*/  FMUL R43, R43, R23 ;  /* 0x000000172b2b7220 */ /* 0x000fe20000400000 */
[----:B------:R-:W-:Y:S01]  /*3b70*/  F2FP.BF16.F32.PACK_AB R33, RZ, R33 ;  /* 0x00000021ff21723e */ /* 0x000fe200000010ff */
[-C--:B------:R-:W-:Y:S01]  /*3b80*/  FMUL R44, R44, R23.reuse ;  /* 0x000000172c2c7220 */ /* 0x080fe20000400000 */
[----:B------:R-:W-:Y:S01]  /*3b90*/  F2FP.BF16.F32.PACK_AB R34, RZ, R34 ;  /* 0x00000022ff22723e */ /* 0x000fe200000010ff */
[----:B------:R-:W-:Y:S01]  /*3ba0*/  @P3 STG.E.U16 desc[UR36][R6.64+0x12], R29 ;  /* 0x0000121d06003986 */ /* 0x000fe2000c101524 */
[----:B------:R-:W-:Y:S01]  /*3bb0*/  ISETP.GT.AND P3, PT, R4, 0x11, PT ;  /* 0x000000110400780c */ /* 0x000fe20003f64270 */
[----:B------:R-:W-:Y:S01]  /*3bc0*/  FMUL R45, R45, R23 ;  /* 0x000000172d2d7220 */ /* 0x000fe20000400000 */
[----:B------:R-:W-:Y:S01]  /*3bd0*/  F2FP.BF16.F32.PACK_AB R35, RZ, R35 ;  /* 0x00000023ff23723e */ /* 0x000fe200000010ff */
[----:B------:R-:W-:Y:S01]  /*3be0*/  @P1 STG.E.U16 desc[UR36][R8.64+0x10], R30 ;  /* 0x0000101e08001986 */ /* 0x000fe2000c101524 */
[C---:B------:R-:W-:Y:S01]  /*3bf0*/  ISETP.GT.AND P1, PT, R3.reuse, 0x8, P0 ;  /* 0x000000080300780c */ /* 0x040fe20000724270 */
[-C--:B------:R-:W-:Y:S01]  /*3c00*/  FMUL R46, R46, R23.reuse ;  /* 0x000000172e2e7220 */ /* 0x080fe20000400000 */
[----:B------:R-:W-:Y:S01]  /*3c10*/  ISETP.GT.AND P0, PT, R4, 0x18, PT ;  /* 0x000000180400780c */ /* 0x000fe20003f04270 */
[----:B------:R-:W-:Y:S01]  /*3c20*/  @P2 STG.E.U16 desc[UR36][R8.64+0x12], R31 ;  /* 0x0000121f08002986 */ /* 0x000fe2000c101524 */
[----:B------:R-:W-:Y:S01]  /*3c30*/  ISETP.GT.AND P2, PT, R3, RZ, P3 ;  /* 0x000000ff0300720c */ /* 0x000fe20001f44270 */
[-C--:B------:R-:W-:Y:S01]  /*3c40*/  FMUL R47, R47, R23.reuse ;  /* 0x000000172f2f7220 */ /* 0x080fe20000400000 */
[C---:B------:R-:W-:Y:S01]  /*3c50*/  ISETP.GT.AND P3, PT, R3.reuse, 0x8, P3 ;  /* 0x000000080300780c */ /* 0x040fe20001f64270 */
[----:B------:R-:W-:Y:S01]  /*3c60*/  @P4 STG.E.U16 desc[UR36][R6.64+0x20], R32 ;  /* 0x0000202006004986 */ /* 0x000fe2000c101524 */
[----:B------:R-:W-:Y:S01]  /*3c70*/  ISETP.GT.AND P4, PT, R3, RZ, P0 ;  /* 0x000000ff0300720c */ /* 0x000fe20000784270 */
[-C--:B------:R-:W-:Y:S01]  /*3c80*/  FMUL R48, R48, R23.reuse ;  /* 0x0000001730307220 */ /* 0x080fe20000400000 */
[----:B------:R-:W-:Y:S01]  /*3c90*/  F2FP.BF16.F32.PACK_AB R36, RZ, R36 ;  /* 0x00000024ff24723e */ /* 0x000fe200000010ff */
[----:B------:R-:W-:Y:S01]  /*3ca0*/  FMUL R49, R49, R23 ;  /* 0x0000001731317220 */ /* 0x000fe20000400000 */
[----:B------:R-:W-:Y:S01]  /*3cb0*/  F2FP.BF16.F32.PACK_AB R37, RZ, R37 ;  /* 0x00000025ff25723e */ /* 0x000fe200000010ff */
[-C--:B------:R-:W-:Y:S01]  /*3cc0*/  FMUL R50, R50, R23.reuse ;  /* 0x0000001732327220 */ /* 0x080fe20000400000 */
[----:B------:R-:W-:Y:S01]  /*3cd0*/  F2FP.BF16.F32.PACK_AB R38, RZ, R38 ;  /* 0x00000026ff26723e */ /* 0x000fe200000010ff */
[----:B------:R-:W-:Y:S01]  /*3ce0*/  FMUL R51, R51, R23 ;  /* 0x0000001733337220 */ /* 0x000fe20000400000 */
[----:B------:R-:W-:Y:S01]  /*3cf0*/  F2FP.BF16.F32.PACK_AB R39, RZ, R39 ;  /* 0x00000027ff27723e */ /* 0x000fe200000010ff */
[----:B------:R-:W-:Y:S01]  /*3d00*/  @P2 STG.E.U16 desc[UR36][R6.64+0x22], R33 ;  /* 0x0000222106002986 */ /* 0x000fe2000c101524 */
[----:B------:R-:W-:Y:S01]  /*3d10*/  F2FP.BF16.F32.PACK_AB R40, RZ, R40 ;  /* 0x00000028ff28723e */ /* 0x000fe200000010ff */
        /* <DEDUP_REMOVED lines=10> */
[----:B------:R-:W-:Y:S01]  /*3dc0*/  @P4 STG.E.U16 desc[UR36][R6.64+0x30], R36 ;  /* 0x0000302406004986 */ /* 0x000fe2000c101524 */
[----:B------:R-:W-:Y:S01]  /*3dd0*/  ISETP.GT.AND P2, PT, R3, RZ, P3 ;  /* 0x000000ff0300720c */ /* 0x000fe20001f44270 */
[----:B------:R-:W-:Y:S01]  /*3de0*/  FMUL R55, R55, R23 ;  /* 0x0000001737377220 */ /* 0x000fe20000400000 */
[----:B------:R-:W-:-:S02]  /*3df0*/  ISETP.GT.AND P4, PT, R3, 0x8, P3 ;  /* 0x000000080300780c */ /* 0x000fc40001f84270 */
[C---:B------:R-:W-:Y:S02]  /*3e00*/  ISETP.GT.AND P3, PT, R3.reuse, RZ, P0 ;  /* 0x000000ff0300720c */ /* 0x040fe40000764270 */
[----:B------:R-:W-:Y:S02]  /*3e10*/  ISETP.GT.AND P0, PT, R3, 0x8, P0 ;  /* 0x000000080300780c */ /* 0x000fe40000704270 */
[----:B------:R-:W-:Y:S02]  /*3e20*/  F2FP.BF16.F32.PACK_AB R43, RZ, R43 ;  /* 0x0000002bff2b723e */ /* 0x000fe400000010ff */
[----:B------:R-:W-:Y:S02]  /*3e30*/  F2FP.BF16.F32.PACK_AB R44, RZ, R44 ;  /* 0x0000002cff2c723e */ /* 0x000fe400000010ff */
[----:B------:R-:W-:Y:S01]  /*3e40*/  F2FP.BF16.F32.PACK_AB R45, RZ, R45 ;  /* 0x0000002dff2d723e */ /* 0x000fe200000010ff */
[----:B------:R-:W-:Y:S01]  /*3e50*/  @P2 STG.E.U16 desc[UR36][R6.64+0x32], R37 ;  /* 0x0000322506002986 */ /* 0x000fe2000c101524 */
[----:B------:R-:W-:-:S02]  /*3e60*/  F2FP.BF16.F32.PACK_AB R46, RZ, R46 ;  /* 0x0000002eff2e723e */ /* 0x000fc400000010ff */
[----:B------:R-:W-:Y:S01]  /*3e70*/  F2FP.BF16.F32.PACK_AB R47, RZ, R47 ;  /* 0x0000002fff2f723e */ /* 0x000fe200000010ff */
[----:B------:R-:W-:Y:S01]  /*3e80*/  @P1 STG.E.U16 desc[UR36][R8.64+0x30], R38 ;  /* 0x0000302608001986 */ /* 0x000fe2000c101524 */
[C---:B------:R-:W-:Y:S02]  /*3e90*/  ISETP.GT.AND P1, PT, R4.reuse, 0x28, PT ;  /* 0x000000280400780c */ /* 0x040fe40003f24270 */
[----:B------:R-:W-:Y:S01]  /*3ea0*/  F2FP.BF16.F32.PACK_AB R48, RZ, R48 ;  /* 0x00000030ff30723e */ /* 0x000fe200000010ff */
[----:B------:R-:W-:Y:S01]  /*3eb0*/  @P4 STG.E.U16 desc[UR36][R8.64+0x32], R39 ;  /* 0x0000322708004986 */ /* 0x000fe2000c101524 */
[----:B------:R-:W-:Y:S02]  /*3ec0*/  ISETP.GT.AND P4, PT, R4, 0x21, PT ;  /* 0x000000210400780c */ /* 0x000fe40003f84270 */
[----:B------:R-:W-:Y:S01]  /*3ed0*/  F2FP.BF16.F32.PACK_AB R49, RZ, R49 ;  /* 0x00000031ff31723e */ /* 0x000fe200000010ff */
[----:B------:R-:W-:Y:S01]  /*3ee0*/  @P3 STG.E.U16 desc[UR36][R6.64+0x40], R40 ;  /* 0x0000402806003986 */ /* 0x000fe2000c101524 */
[----:B------:R-:W-:-:S02]  /*3ef0*/  ISETP.GT.AND P2, PT, R3, RZ, P4 ;  /* 0x000000ff0300720c */ /* 0x000fc40002744270 */
[C---:B------:R-:W-:Y:S02]  /*3f00*/  ISETP.GT.AND P4, PT, R3.reuse, 0x8, P4 ;  /* 0x000000080300780c */ /* 0x040fe40002784270 */
        /* <DEDUP_REMOVED lines=12> */
[C---:B------:R-:W-:Y:S02]  /*3fd0*/  ISETP.GT.AND P2, PT, R3.reuse, RZ, P0 ;  /* 0x000000ff0300720c */ /* 0x040fe40000744270 */
[----:B------:R-:W-:Y:S01]  /*3fe0*/  ISETP.GT.AND P0, PT, R3, 0x8, P0 ;  /* 0x000000080300780c */ /* 0x000fe20000704270 */
[----:B------:R-:W-:Y:S01]  /*3ff0*/  @P3 STG.E.U16 desc[UR36][R6.64+0x50], R44 ;  /* 0x0000502c06003986 */ /* 0x000fe2000c101524 */
[----:B------:R-:W-:-:S04]  /*4000*/  ISETP.GT.AND P3, PT, R4, 0x30, PT ;  /* 0x000000300400780c */ /* 0x000fc80003f64270 */
[C---:B------:R-:W-:Y:S02]  /*4010*/  ISETP.GT.AND P4, PT, R3.reuse, RZ, P3 ;  /* 0x000000ff0300720c */ /* 0x040fe40001f84270 */
[----:B------:R-:W-:-:S03]  /*4020*/  ISETP.GT.AND P3, PT, R3, 0x8, P3 ;  /* 0x000000080300780c */ /* 0x000fc60001f64270 */
[----:B------:R-:W-:Y:S01]  /*4030*/  @P2 STG.E.U16 desc[UR36][R6.64+0x52], R45 ;  /* 0x0000522d06002986 */ /* 0x000fe2000c101524 */
[----:B------:R-:W-:-:S03]  /*4040*/  ISETP.GT.AND P2, PT, R4, 0x39, PT ;  /* 0x000000390400780c */ /* 0x000fc60003f44270 */
[----:B------:R-:W-:Y:S01]  /*4050*/  @P1 STG.E.U16 desc[UR36][R8.64+0x50], R46 ;  /* 0x0000502e08001986 */ /* 0x000fe2000c101524 */
[----:B------:R-:W-:-:S03]  /*4060*/  ISETP.GT.AND P1, PT, R4, 0x38, PT ;  /* 0x000000380400780c */ /* 0x000fc60003f24270 */
[----:B------:R-:W-:Y:S01]  /*4070*/  @P0 STG.E.U16 desc[UR36][R8.64+0x52], R47 ;  /* 0x0000522f08000986 */ /* 0x000fe2000c101524 */
[----:B------:R-:W-:-:S03]  /*4080*/  ISETP.GT.AND P0, PT, R4, 0x31, PT ;  /* 0x000000310400780c */ /* 0x000fc60003f04270 */
[----:B------:R-:W-:Y:S01]  /*4090*/  @P4 STG.E.U16 desc[UR36][R6.64+0x60], R48 ;  /* 0x0000603006004986 */ /* 0x000fe2000c101524 */
[C---:B------:R-:W-:Y:S02]  /*40a0*/  ISETP.GT.AND P4, PT, R3.reuse, RZ, P0 ;  /* 0x000000ff0300720c */ /* 0x040fe40000784270 */
[----:B------:R-:W-:-:S11]  /*40b0*/  ISETP.GT.AND P0, PT, R3, 0x8, P0 ;  /* 0x000000080300780c */ /* 0x000fd60000704270 */
[----:B------:R-:W-:Y:S02]  /*40c0*/  @P4 IMAD.MOV.U32 R4, RZ, RZ, R6 ;  /* 0x000000ffff044224 */ /* 0x000fe400078e0006 */
[----:B------:R-:W-:-:S05]  /*40d0*/  @P4 IMAD.MOV.U32 R5, RZ, RZ, R7 ;  /* 0x000000ffff054224 */ /* 0x000fca00078e0007 */
[----:B------:R0:W-:Y:S01]  /*40e0*/  @P4 STG.E.U16 desc[UR36][R4.64+0x62], R49 ;  /* 0x0000623104004986 */ /* 0x0001e2000c101524 */
[C---:B------:R-:W-:Y:S02]  /*40f0*/  ISETP.GT.AND P4, PT, R3.reuse, RZ, P2 ;  /* 0x000000ff0300720c */ /* 0x040fe40001784270 */
[----:B------:R-:W-:Y:S01]  /*4100*/  ISETP.GT.AND P2, PT, R3, 0x8, P2 ;  /* 0x000000080300780c */ /* 0x000fe20001744270 */
[----:B0-----:R-:W-:Y:S02]  /*4110*/  @P3 IMAD.MOV.U32 R4, RZ, RZ, R8 ;  /* 0x000000ffff043224 */ /* 0x001fe400078e0008 */
[----:B------:R-:W-:-:S05]  /*4120*/  @P3 IMAD.MOV.U32 R5, RZ, RZ, R9 ;  /* 0x000000ffff053224 */ /* 0x000fca00078e0009 */
[----:B------:R0:W-:Y:S01]  /*4130*/  @P3 STG.E.U16 desc[UR36][R4.64+0x60], R50 ;  /* 0x0000603204003986 */ /* 0x0001e2000c101524 */
[C---:B------:R-:W-:Y:S02]  /*4140*/  ISETP.GT.AND P3, PT, R3.reuse, RZ, P1 ;  /* 0x000000ff0300720c */ /* 0x040fe40000f64270 */
[----:B------:R-:W-:Y:S01]  /*4150*/  ISETP.GT.AND P1, PT, R3, 0x8, P1 ;  /* 0x000000080300780c */ /* 0x000fe20000f24270 */
[----:B0-----:R-:W-:Y:S02]  /*4160*/  @P0 IMAD.MOV.U32 R4, RZ, RZ, R8 ;  /* 0x000000ffff040224 */ /* 0x001fe400078e0008 */
[----:B------:R-:W-:-:S05]  /*4170*/  @P0 IMAD.MOV.U32 R5, RZ, RZ, R9 ;  /* 0x000000ffff050224 */ /* 0x000fca00078e0009 */
[----:B------:R0:W-:Y:S03]  /*4180*/  @P0 STG.E.U16 desc[UR36][R4.64+0x62], R51 ;  /* 0x0000623304000986 */ /* 0x0001e6000c101524 */
[----:B0-----:R-:W-:Y:S02]  /*4190*/  @P3 IMAD.MOV.U32 R4, RZ, RZ, R6 ;  /* 0x000000ffff043224 */ /* 0x001fe400078e0006 */
[----:B------:R-:W-:-:S05]  /*41a0*/  @P3 IMAD.MOV.U32 R5, RZ, RZ, R7 ;  /* 0x000000ffff053224 */ /* 0x000fca00078e0007 */
[----:B------:R0:W-:Y:S04]  /*41b0*/  @P3 STG.E.U16 desc[UR36][R4.64+0x70], R52 ;  /* 0x0000703404003986 */ /* 0x0001e8000c101524 */
[----:B------:R1:W-:Y:S01]  /*41c0*/  @P4 STG.E.U16 desc[UR36][R6.64+0x72], R53 ;  /* 0x0000723506004986 */ /* 0x0003e2000c101524 */
[----:B0-----:R-:W-:Y:S02]  /*41d0*/  @P1 IMAD.MOV.U32 R4, RZ, RZ, R8 ;  /* 0x000000ffff041224 */ /* 0x001fe400078e0008 */
[----:B------:R-:W-:-:S05]  /*41e0*/  @P1 IMAD.MOV.U32 R5, RZ, RZ, R9 ;  /* 0x000000ffff051224 */ /* 0x000fca00078e0009 */
[----:B------:R1:W-:Y:S04]  /*41f0*/  @P1 STG.E.U16 desc[UR36][R4.64+0x70], R54 ;  /* 0x0000703604001986 */ /* 0x0003e8000c101524 */
[----:B------:R1:W-:Y:S02]  /*4200*/  @P2 STG.E.U16 desc[UR36][R8.64+0x72], R55 ;  /* 0x0000723708002986 */ /* 0x0003e4000c101524 */
.L_x_97:
[----:B------:R-:W-:Y:S05]  /*4210*/  BSYNC B0 ;  /* 0x0000000000007941 */ /* 0x000fea0003800000 */
.L_x_35:
[----:B------:R-:W-:Y:S01]  /*4220*/  ULDC UR4, c[0x0][0xc] ;  /* 0x0000030000047ab9 */ /* 0x000fe20000000800 */
[----:B------:R-:W-:Y:S01]  /*4230*/  ULDC UR5, c[0x0][0x10] ;  /* 0x0000040000057ab9 */ /* 0x000fe20000000800 */
[----:B------:R-:W0:Y:S01]  /*4240*/  LDC R3, c[0x0][0x14] ;  /* 0x00000500ff037b82 */ /* 0x000e220000000800 */
[----:B------:R-:W-:Y:S01]  /*4250*/  UIMAD.WIDE.U32 UR4, UR4, UR5, URZ ;  /* 0x00000005040472a5 */ /* 0x000fe2000f8e003f */
[----:B------:R-:W-:Y:S02]  /*4260*/  IMAD.MOV.U32 R61, RZ, RZ, -0x1 ;  /* 0xffffffffff3d7424 */ /* 0x000fe400078e00ff */
[----:B------:R-:W-:-:S03]  /*4270*/  IMAD.MOV.U32 R57, RZ, RZ, -0x1 ;  /* 0xffffffffff397424 */ /* 0x000fc600078e00ff */
[----:B0-----:R-:W-:-:S04]  /*4280*/  IMAD.WIDE.U32 R16, R3, UR4, R16 ;  /* 0x0000000403107c25 */ /* 0x001fc8000f8e0010 */
[----:B------:R-:W-:Y:S01]  /*4290*/  IMAD R3, R3, UR5, RZ ;  /* 0x0000000503037c24 */ /* 0x000fe2000f8e02ff */
[----:B------:R-:W-:Y:S02]  /*42a0*/  ULDC.64 UR4, c[0x0][0x650] ;  /* 0x0001940000047ab9 */ /* 0x000fe40000000a00 */
[----:B------:R-:W-:Y:S01]  /*42b0*/  ISETP.GE.U32.AND P0, PT, R16, UR4, PT ;  /* 0x0000000410007c0c */ /* 0x000fe2000bf06070 */
[--C-:B------:R-:W-:Y:S01]  /*42c0*/  IMAD.IADD R17, R17, 0x1, R3.reuse ;  /* 0x0000000111117824 */ /* 0x100fe200078e0203 */
[----:B------:R-:W-:-:S04]  /*42d0*/  PRMT R3, RZ, 0x7610, R3 ;  /* 0x00007610ff037816 */ /* 0x000fc80000000003 */
[----:B------:R-:W-:-:S13]  /*42e0*/  ISETP.GE.U32.AND.EX P0, PT, R17, UR5, PT, P0 ;  /* 0x0000000511007c0c */ /* 0x000fda000bf06100 */
[----:B------:R-:W-:Y:S05]  /*42f0*/  @P0 BRA `(.L_x_98) ;  /* 0x0000000400640947 */ /* 0x000fea0003800000 */
[----:B---3--:R-:W0:Y:S01]  /*4300*/  S2R R12, SR_CTAID.X ;  /* 0x00000000000c7919 */ /* 0x008e220000002500 */
[----:B-12-4-:R-:W1:Y:S01]  /*4310*/  LDC.64 R10, c[0x0][0x628] ;  /* 0x00018a00ff0a7b82 */ /* 0x016e620000000a00 */
[----:B------:R-:W-:Y:S01]  /*4320*/  ULDC UR4, c[0x0][0x150] ;  /* 0x0000540000047ab9 */ /* 0x000fe20000000800 */
[----:B------:R-:W-:Y:S01]  /*4330*/  IMAD.MOV.U32 R8, RZ, RZ, R16 ;  /* 0x000000ffff087224 */ /* 0x000fe200078e0010 */
[----:B-----5:R-:W2:Y:S01]  /*4340*/  S2R R24, SR_CTAID.Y ;  /* 0x0000000000187919 */ /* 0x020ea20000002600 */
[----:B------:R-:W-:-:S04]  /*4350*/  IMAD.MOV.U32 R9, RZ, RZ, R17 ;  /* 0x000000ffff097224 */ /* 0x000fc800078e0011 */
[----:B------:R-:W3:Y:S08]  /*4360*/  LDC R21, c[0x0][0x144] ;  /* 0x00005100ff157b82 */ /* 0x000ef00000000800 */
[----:B------:R-:W4:Y:S08]  /*4370*/  LDC R0, c[0x0][0x630] ;  /* 0x00018c00ff007b82 */ /* 0x000f300000000800 */
[----:B------:R-:W2:Y:S01]  /*4380*/  LDC.64 R14, c[0x0][0x620] ;  /* 0x00018800ff0e7b82 */ /* 0x000ea20000000a00 */
[----:B-1----:R-:W-:-:S04]  /*4390*/  ISETP.NE.U32.AND P0, PT, R10, RZ, PT ;  /* 0x000000ff0a00720c */ /* 0x002fc80003f05070 */
[----:B------:R-:W-:Y:S02]  /*43a0*/  ISETP.NE.AND.EX P0, PT, R11, RZ, PT, P0 ;  /* 0x000000ff0b00720c */ /* 0x000fe40003f05300 */
[----:B0-----:R-:W-:-:S05]  /*43b0*/  I2FP.F32.U32 R3, R12 ;  /* 0x0000000c00037245 */ /* 0x001fca0000201000 */
[----:B------:R-:W-:-:S04]  /*43c0*/  FMUL R3, R3, UR4 ;  /* 0x0000000403037c20 */ /* 0x000fc80008400000 */
[----:B------:R0:W1:Y:S02]  /*43d0*/  F2I.U32.TRUNC.NTZ R20, R3 ;  /* 0x0000000300147305 */ /* 0x000064000020f000 */
[----:B---34-:R-:W-:Y:S05]  /*43e0*/  @!P0 BRA `(.L_x_99) ;  /* 0x0000000000288947 */ /* 0x018fea0003800000 */
[----:B0-----:R-:W0:Y:S02]  /*43f0*/  LDC R3, c[0x0][0x634] ;  /* 0x00018d00ff037b82 */ /* 0x001e240000000800 */
        /* <DEDUP_REMOVED lines=9> */
.L_x_99:
[----:B------:R-:W3:Y:S01]  /*4490*/  LDC.64 R28, c[0x0][0x640] ;  /* 0x00019000ff1c7b82 */ /* 0x000ee20000000a00 */
[-CC-:B------:R-:W-:Y:S01]  /*44a0*/  SHF.R.U64 R57, R8, R0.reuse, R9.reuse ;  /* 0x0000000008397219 */ /* 0x180fe20000001209 */
[----:B-1----:R-:W-:Y:S01]  /*44b0*/  IMAD.MOV R20, RZ, RZ, -R20 ;  /* 0x000000ffff147224 */ /* 0x002fe200078e0a14 */
[----:B------:R-:W-:Y:S01]  /*44c0*/  SHF.R.U32.HI R0, RZ, R0, R9 ;  /* 0x00000000ff007219 */ /* 0x000fe20000011609 */
[----:B------:R-:W-:Y:S01]  /*44d0*/  ULDC UR4, c[0x0][0x154] ;  /* 0x0000550000047ab9 */ /* 0x000fe20000000800 */
[----:B0-----:R-:W-:Y:S01]  /*44e0*/  IADD3 R3, P0, RZ, -R57, RZ ;  /* 0x80000039ff037210 */ /* 0x001fe20007f1e0ff */
[----:B------:R-:W-:Y:S02]  /*44f0*/  IMAD R21, R21, R20, R12 ;  /* 0x0000001415157224 */ /* 0x000fe400078e020c */
[----:B------:R-:W0:Y:S01]  /*4500*/  LDC R6, c[0x0][0x618] ;  /* 0x00018600ff067b82 */ /* 0x000e220000000800 */
[----:B------:R-:W-:Y:S02]  /*4510*/  IMAD.MOV.U32 R7, RZ, RZ, 0x1 ;  /* 0x00000001ff077424 */ /* 0x000fe400078e00ff */
[----:B------:R-:W-:-:S04]  /*4520*/  IMAD.X R5, RZ, RZ, ~R0, P0 ;  /* 0x000000ffff057224 */ /* 0x000fc800000e0e00 */
[-C--:B--2---:R-:W-:Y:S01]  /*4530*/  IMAD R0, R5, R14.reuse, RZ ;  /* 0x0000000e05007224 */ /* 0x084fe200078e02ff */
[----:B------:R-:W1:Y:S01]  /*4540*/  LDC R8, c[0x0][0x608] ;  /* 0x00018200ff087b82 */ /* 0x000e620000000800 */
[----:B------:R-:W-:-:S04]  /*4550*/  IMAD.WIDE.U32 R4, R3, R14, R16 ;  /* 0x0000000e03047225 */ /* 0x000fc800078e0010 */
[----:B------:R-:W-:Y:S01]  /*4560*/  IMAD R3, R3, R15, R0 ;  /* 0x0000000f03037224 */ /* 0x000fe200078e0200 */
[----:B------:R-:W-:Y:S02]  /*4570*/  I2FP.F32.U32 R0, R24 ;  /* 0x0000001800007245 */ /* 0x000fe40000201000 */
[----:B------:R-:W2:Y:S01]  /*4580*/  LDC R26, c[0x0][0x658] ;  /* 0x00019600ff1a7b82 */ /* 0x000ea20000000800 */
[----:B------:R-:W-:Y:S01]  /*4590*/  IMAD.IADD R3, R5, 0x1, R3 ;  /* 0x0000000105037824 */ /* 0x000fe200078e0203 */
[----:B---3--:R-:W-:Y:S01]  /*45a0*/  ISETP.NE.U32.AND P0, PT, R28, RZ, PT ;  /* 0x000000ff1c00720c */ /* 0x008fe20003f05070 */
[----:B------:R-:W-:Y:S01]  /*45b0*/  FMUL R0, R0, UR4 ;  /* 0x0000000400007c20 */ /* 0x000fe20008400000 */
[----:B------:R-:W-:Y:S02]  /*45c0*/  IMAD.MOV.U32 R5, RZ, RZ, -0x1 ;  /* 0xffffffffff057424 */ /* 0x000fe400078e00ff */
[----:B------:R-:W-:Y:S01]  /*45d0*/  ISETP.NE.AND.EX P0, PT, R29, RZ, PT, P0 ;  /* 0x000000ff1d00720c */ /* 0x000fe20003f05300 */
[----:B------:R3:W4:Y:S01]  /*45e0*/  F2I.U32.TRUNC.NTZ R13, R0 ;  /* 0x00000000000d7305 */ /* 0x000722000020f000 */
[----:B------:R-:W3:Y:S01]  /*45f0*/  LDC R15, c[0x0][0x148] ;  /* 0x00005200ff0f7b82 */ /* 0x000ee20000000800 */
[----:B0-----:R-:W-:-:S02]  /*4600*/  SHF.R.U64 R12, R4, R6, R3 ;  /* 0x00000006040c7219 */ /* 0x001fc40000001203 */
[----:B------:R-:W-:-:S05]  /*4610*/  SHF.R.U32.HI R3, RZ, R6, R3 ;  /* 0x00000006ff037219 */ /* 0x000fca0000011603 */
[----:B------:R-:W0:Y:S01]  /*4620*/  LDC R20, c[0x0][0x600] ;  /* 0x00018000ff147b82 */ /* 0x000e220000000800 */
[-CC-:B-1----:R-:W-:Y:S02]  /*4630*/  SHF.R.U64 R10, R12, R8.reuse, R3.reuse ;  /* 0x000000080c0a7219 */ /* 0x182fe40000001203 */
[----:B------:R-:W-:-:S05]  /*4640*/  SHF.R.U32.HI R3, RZ, R8, R3 ;  /* 0x00000008ff037219 */ /* 0x000fca0000011603 */
[----:B------:R-:W1:Y:S01]  /*4650*/  LDC R27, c[0x0][0x648] ;  /* 0x00019200ff1b7b82 */ /* 0x000e620000000800 */
[-C--:B--2---:R-:W-:Y:S02]  /*4660*/  SHF.L.U32 R4, R5, R26.reuse, RZ ;  /* 0x0000001a05047219 */ /* 0x084fe400000006ff */
[-CC-:B------:R-:W-:Y:S02]  /*4670*/  SHF.R.U64 R14, R10, R26.reuse, R3.reuse ;  /* 0x0000001a0a0e7219 */ /* 0x180fe40000001203 */
[----:B------:R-:W-:Y:S02]  /*4680*/  SHF.R.U32.HI R5, RZ, R26, R3 ;  /* 0x0000001aff057219 */ /* 0x000fe40000011603 */
[----:B------:R-:W-:Y:S01]  /*4690*/  LOP3.LUT R25, RZ, R4, RZ, 0x33, !PT ;  /* 0x00000004ff197212 */ /* 0x000fe200078e33ff */
[----:B------:R-:W2:Y:S01]  /*46a0*/  LDC R30, c[0x0][0x638] ;  /* 0x00018e00ff1e7b82 */ /* 0x000ea20000000800 */
[----:B------:R-:W-:Y:S01]  /*46b0*/  SHF.L.U32 R26, R7, R26, RZ ;  /* 0x0000001a071a7219 */ /* 0x000fe200000006ff */
[----:B------:R-:W-:-:S06]  /*46c0*/  IMAD.MOV.U32 R4, RZ, RZ, R14 ;  /* 0x000000ffff047224 */ /* 0x000fcc00078e000e */
[----:B------:R-:W0:Y:S01]  /*46d0*/  LDC R31, c[0x0][0x610] ;  /* 0x00018400ff1f7b82 */ /* 0x000e220000000800 */
[----:B----4-:R-:W-:Y:S05]  /*46e0*/  @!P0 BRA `(.L_x_100) ;  /* 0x0000000000288947 */ /* 0x010fea0003800000 */
        /* <DEDUP_REMOVED lines=10> */
.L_x_100:
[----:B------:R-:W-:Y:S01]  /*4790*/  ISETP.NE.AND P0, PT, R2, 0x1, PT ;  /* 0x000000010200780c */ /* 0x000fe20003f05270 */
[----:B0-----:R-:W-:Y:S01]  /*47a0*/  VIADD R7, R20, 0xffffffff ;  /* 0xffffffff14077836 */ /* 0x001fe20000000000 */
[----:B-1-3--:R-:W-:Y:S01]  /*47b0*/  SHF.R.U64 R0, R4, R27, R5 ;  /* 0x0000001b04007219 */ /* 0x00afe20000001205 */
[----:B------:R-:W-:Y:S01]  /*47c0*/  IMAD.MOV R13, RZ, RZ, -R13 ;  /* 0x000000ffff0d7224 */ /* 0x000fe200078e0a0d */
[----:B------:R-:W-:Y:S01]  /*47d0*/  LOP3.LUT R5, R10, R25, RZ, 0xc0, !PT ;  /* 0x000000190a057212 */ /* 0x000fe200078ec0ff */
[----:B------:R-:W-:Y:S01]  /*47e0*/  IMAD.MOV.U32 R4, RZ, RZ, 0x1 ;  /* 0x00000001ff047424 */ /* 0x000fe200078e00ff */
[----:B------:R-:W-:Y:S01]  /*47f0*/  LOP3.LUT R12, R12, R7, RZ, 0xc0, !PT ;  /* 0x000000070c0c7212 */ /* 0x000fe200078ec0ff */
[----:B------:R-:W-:Y:S02]  /*4800*/  IMAD.MOV R3, RZ, RZ, -R0 ;  /* 0x000000ffff037224 */ /* 0x000fe400078e0a00 */
[----:B------:R-:W-:Y:S02]  /*4810*/  IMAD R0, R26, R0, R5 ;  /* 0x000000001a007224 */ /* 0x000fe400078e0205 */
[----:B--2---:R-:W-:-:S02]  /*4820*/  IMAD R3, R3, R30, R14 ;  /* 0x0000001e03037224 */ /* 0x004fc400078e020e */
[----:B------:R-:W-:Y:S02]  /*4830*/  @P0 IMAD R21, R15, R13, R24 ;  /* 0x0000000d0f150224 */ /* 0x000fe400078e0218 */
[----:B------:R-:W-:Y:S01]  /*4840*/  IMAD R5, R3, R20, R12 ;  /* 0x0000001403057224 */ /* 0x000fe200078e020c */
[----:B------:R-:W-:Y:S01]  /*4850*/  PRMT R3, R4, 0x7610, R3 ;  /* 0x0000761004037816 */ /* 0x000fe20000000003 */
[----:B------:R-:W-:-:S05]  /*4860*/  IMAD R0, R0, R31, R21 ;  /* 0x0000001f00007224 */ /* 0x000fca00078e0215 */
[----:B------:R-:W-:Y:S02]  /*4870*/  SEL R61, R5, R0, !P0 ;  /* 0x00000000053d7207 */ /* 0x000fe40004000000 */
[----:B------:R-:W-:-:S07]  /*4880*/  SEL R0, R0, R5, !P0 ;  /* 0x0000000500007207 */ /* 0x000fce0004000000 */
.L_x_98:
[----:B------:R-:W-:Y:S01]  /*4890*/  LOP3.LUT P0, RZ, R3, 0xff, RZ, 0xc0, !PT ;  /* 0x000000ff03ff7812 */ /* 0x000fe2000780c0ff */
[----:B------:R-:W-:-:S12]  /*48a0*/  IMAD.MOV.U32 R60, RZ, RZ, R0 ;  /* 0x000000ffff3c7224 */ /* 0x000fd800078e0000 */
[----:B------:R-:W-:Y:S05]  /*48b0*/  @P0 BRA `(.L_x_101) ;  /* 0xffffffc800ac0947 */ /* 0x000fea000383ffff */
[----:B------:R-:W-:Y:S05]  /*48c0*/  EXIT ;  /* 0x000000000000794d */ /* 0x000fea0003800000 */
.L_x_8:
[----:B0-----:R-:W-:Y:S01]  /*48d0*/  ULDC.64 UR4, c[0x0][0x650] ;  /* 0x0001940000047ab9 */ /* 0x001fe20000000a00 */
        /* <DEDUP_REMOVED lines=25> */
.L_x_103:
[----:B------:R-:W0:Y:S01]  /*4a70*/  LDC.64 R28, c[0x0][0x640] ;  /* 0x00019000ff1c7b82 */ /* 0x000e220000000a00 */
[-CC-:B------:R-:W-:Y:S01]  /*4a80*/  SHF.R.U64 R22, R12, R6.reuse, R13.reuse ;  /* 0x000000060c167219 */ /* 0x180fe2000000120d */
[----:B------:R-:W-:Y:S01]  /*4a90*/  IMAD.MOV.U32 R30, RZ, RZ, 0x1 ;  /* 0x00000001ff1e7424 */ /* 0x000fe200078e00ff */
[----:B------:R-:W-:Y:S02]  /*4aa0*/  SHF.R.U32.HI R6, RZ, R6, R13 ;  /* 0x00000006ff067219 */ /* 0x000fe4000001160d */
        /* <DEDUP_REMOVED lines=8> */
[----:B------:R-:W-:Y:S01]  /*4b30*/  IMAD.IADD R9, R9, 0x1, R11 ;  /* 0x0000000109097824 */ /* 0x000fe200078e020b */
[----:B0-----:R-:W-:-:S04]  /*4b40*/  ISETP.NE.U32.AND P0, PT, R28, RZ, PT ;  /* 0x000000ff1c00720c */ /* 0x001fc80003f05070 */
[----:B------:R-:W-:Y:S02]  /*4b50*/  ISETP.NE.AND.EX P0, PT, R29, RZ, PT, P0 ;  /* 0x000000ff1d00720c */ /* 0x000fe40003f05300 */
[----:B------:R-:W0:Y:S01]  /*4b60*/  LDC R20, c[0x0][0x600] ;  /* 0x00018000ff147b82 */ /* 0x000e220000000800 */
[-CC-:B-1----:R-:W-:Y:S01]  /*4b70*/  SHF.R.U64 R14, R8, R10.reuse, R9.reuse ;  /* 0x0000000a080e7219 */ /* 0x182fe20000001209 */
[----:B------:R-:W-:Y:S01]  /*4b80*/  IMAD.MOV.U32 R8, RZ, RZ, -0x1 ;  /* 0xffffffffff087424 */ /* 0x000fe200078e00ff */
[----:B------:R-:W-:-:S05]  /*4b90*/  SHF.R.U32.HI R9, RZ, R10, R9 ;  /* 0x0000000aff097219 */ /* 0x000fca0000011609 */
[----:B------:R-:W1:Y:S01]  /*4ba0*/  LDC R24, c[0x0][0x648] ;  /* 0x00019200ff187b82 */ /* 0x000e620000000800 */
[-CC-:B--2---:R-:W-:Y:S02]  /*4bb0*/  SHF.R.U64 R23, R14, R12.reuse, R9.reuse ;  /* 0x0000000c0e177219 */ /* 0x184fe40000001209 */
[----:B------:R-:W-:-:S05]  /*4bc0*/  SHF.R.U32.HI R6, RZ, R12, R9 ;  /* 0x0000000cff067219 */ /* 0x000fca0000011609 */
[----:B------:R-:W2:Y:S01]  /*4bd0*/  LDC R26, c[0x0][0x638] ;  /* 0x00018e00ff1a7b82 */ /* 0x000ea20000000800 */
[-C--:B---3--:R-:W-:Y:S02]  /*4be0*/  SHF.L.U32 R8, R8, R27.reuse, RZ ;  /* 0x0000001b08087219 */ /* 0x088fe400000006ff */
[-CC-:B------:R-:W-:Y:S02]  /*4bf0*/  SHF.R.U64 R25, R23, R27.reuse, R6.reuse ;  /* 0x0000001b17197219 */ /* 0x180fe40000001206 */
[----:B------:R-:W-:Y:S02]  /*4c00*/  LOP3.LUT R32, RZ, R8, RZ, 0x33, !PT ;  /* 0x00000008ff207212 */ /* 0x000fe400078e33ff */
[----:B------:R-:W-:Y:S01]  /*4c10*/  SHF.R.U32.HI R9, RZ, R27, R6 ;  /* 0x0000001bff097219 */ /* 0x000fe20000011606 */
[----:B------:R-:W3:Y:S01]  /*4c20*/  LDC R31, c[0x0][0x610] ;  /* 0x00018400ff1f7b82 */ /* 0x000ee20000000800 */
[----:B------:R-:W-:Y:S01]  /*4c30*/  IMAD.MOV.U32 R8, RZ, RZ, R25 ;  /* 0x000000ffff087224 */ /* 0x000fe200078e0019 */
[----:B------:R-:W-:Y:S06]  /*4c40*/  @!P0 BRA `(.L_x_104) ;  /* 0x0000000000288947 */ /* 0x000fec0003800000 */
        /* <DEDUP_REMOVED lines=10> */
.L_x_104:
[----:B------:R-:W-:Y:S02]  /*4cf0*/  ISETP.NE.AND P0, PT, R2, 0x1, PT ;  /* 0x000000010200780c */ /* 0x000fe40003f05270 */
[----:B-1----:R-:W-:Y:S01]  /*4d00*/  SHF.R.U64 R6, R8, R24, R9 ;  /* 0x0000001808067219 */ /* 0x002fe20000001209 */
[----:B0-----:R-:W-:Y:S01]  /*4d10*/  VIADD R9, R20, 0xffffffff ;  /* 0xffffffff14097836 */ /* 0x001fe20000000000 */
[----:B------:R-:W-:Y:S02]  /*4d20*/  SHF.L.U32 R30, R30, R27, RZ ;  /* 0x0000001b1e1e7219 */ /* 0x000fe400000006ff */
[----:B------:R-:W-:Y:S01]  /*4d30*/  LOP3.LUT R5, R23, R32, RZ, 0xc0, !PT ;  /* 0x0000002017057212 */ /* 0x000fe200078ec0ff */
[----:B------:R-:W-:-:S04]  /*4d40*/  IMAD.MOV R8, RZ, RZ, -R6 ;  /* 0x000000ffff087224 */ /* 0x000fc800078e0a06 */
[----:B------:R-:W-:Y:S01]  /*4d50*/  IMAD R6, R30, R6, R5 ;  /* 0x000000061e067224 */ /* 0x000fe200078e0205 */
[----:B------:R-:W-:Y:S01]  /*4d60*/  LOP3.LUT R5, R14, R9, RZ, 0xc0, !PT ;  /* 0x000000090e057212 */ /* 0x000fe200078ec0ff */
[----:B------:R-:W-:Y:S02]  /*4d70*/  @P0 IMAD R3, R7, R21, R4 ;  /* 0x0000001507030224 */ /* 0x000fe400078e0204 */
[----:B--2---:R-:W-:Y:S02]  /*4d80*/  IMAD R4, R8, R26, R25 ;  /* 0x0000001a08047224 */ /* 0x004fe400078e0219 */
[----:B---3--:R-:W-:Y:S02]  /*4d90*/  IMAD R3, R6, R31, R3 ;  /* 0x0000001f06037224 */ /* 0x008fe400078e0203 */
[----:B------:R-:W-:Y:S02]  /*4da0*/  IMAD R4, R4, R20, R5 ;  /* 0x0000001404047224 */ /* 0x000fe400078e0205 */
[----:B------:R-:W-:-:S02]  /*4db0*/  IMAD.MOV.U32 R8, RZ, RZ, 0x1 ;  /* 0x00000001ff087424 */ /* 0x000fc400078e00ff */
[----:B------:R-:W-:Y:S01]  /*4dc0*/  IMAD.MOV.U32 R6, RZ, RZ, R22 ;  /* 0x000000ffff067224 */ /* 0x000fe200078e0016 */
[----:B------:R-:W-:Y:S02]  /*4dd0*/  SEL R13, R4, R3, !P0 ;  /* 0x00000003040d7207 */ /* 0x000fe40004000000 */
[----:B------:R-:W-:-:S07]  /*4de0*/  SEL R20, R3, R4, !P0 ;  /* 0x0000000403147207 */ /* 0x000fce0004000000 */
.L_x_102:
[----:B------:R-:W-:-:S08]  /*4df0*/  NOP ;  /* 0x0000000000007918 */ /* 0x000fd00000000000 */
[----:B------:R-:W0:-:S00]  /*4e00*/  USETMAXREG.DEALLOC.CTAPOOL 0x28 ;  /* 0x00000028000079c8 */ /* 0x000e0000080e0500 */
[----:B0-----:R-:W-:-:S13]  /*4e10*/  ISETP.NE.AND P0, PT, R0, RZ, PT ;  /* 0x000000ff0000720c */ /* 0x001fda0003f05270 */
[----:B------:R-:W-:Y:S05]  /*4e20*/  @P0 EXIT ;  /* 0x000000000000094d */ /* 0x000fea0003800000 */
[----:B------:R-:W-:Y:S01]  /*4e30*/  LOP3.LUT P0, RZ, R8, 0xff, RZ, 0xc0, !PT ;  /* 0x000000ff08ff7812 */ /* 0x000fe2000780c0ff */
[----:B------:R-:W-:Y:S02]  /*4e40*/  IMAD.MOV.U32 R0, RZ, RZ, 0x1 ;  /* 0x00000001ff007424 */ /* 0x000fe400078e00ff */
[----:B------:R-:W-:-:S10]  /*4e50*/  IMAD.MOV.U32 R3, RZ, RZ, RZ ;  /* 0x000000ffff037224 */ /* 0x000fd400078e00ff */
[----:B------:R-:W-:Y:S05]  /*4e60*/  @!P0 BRA `(.L_x_105) ;  /* 0x0000000c00388947 */ /* 0x000fea0003800000 */
[----:B------:R-:W0:Y:S01]  /*4e70*/  LDC R0, c[0x0][0x28c] ;  /* 0x0000a300ff007b82 */ /* 0x000e220000000800 */
[----:B------:R-:W-:Y:S01]  /*4e80*/  ULDC UR5, c[0x0][0x658] ;  /* 0x0001960000057ab9 */ /* 0x000fe20000000800 */
[----:B------:R-:W-:Y:S01]  /*4e90*/  UMOV UR7, 0xffffffff ;  /* 0xffffffff00077882 */ /* 0x000fe20000000000 */
[----:B------:R-:W-:Y:S01]  /*4ea0*/  ULDC UR6, c[0x0][0xc] ;  /* 0x0000030000067ab9 */ /* 0x000fe20000000800 */
[----:B------:R-:W-:Y:S01]  /*4eb0*/  USHF.L.U32 UR8, UR7, UR5, URZ ;  /* 0x0000000507087299 */ /* 0x000fe2000800063f */
[----:B------:R-:W-:Y:S01]  /*4ec0*/  BSSY B0, `(.L_x_105) ;  /* 0x00000c8000007945 */ /* 0x000fe20003800000 */
[----:B------:R-:W-:Y:S01]  /*4ed0*/  UMOV UR9, 0x1 ;  /* 0x0000000100097882 */ /* 0x000fe20000000000 */
[----:B------:R-:W-:Y:S01]  /*4ee0*/  ULDC UR7, c[0x0][0x10] ;  /* 0x0000040000077ab9 */ /* 0x000fe20000000800 */
[----:B------:R-:W1:Y:S01]  /*4ef0*/  S2UR UR10, SR_CgaCtaId ;  /* 0x00000000000a79c3 */ /* 0x000e620000008800 */
[----:B------:R-:W-:Y:S01]  /*4f00*/  UIMAD.WIDE.U32 UR6, UR6, UR7, URZ ;  /* 0x00000007060672a5 */ /* 0x000fe2000f8e003f */
[----:B------:R-:W-:Y:S01]  /*4f10*/  IMAD.MOV.U32 R9, RZ, RZ, 0x1 ;  /* 0x00000001ff097424 */ /* 0x000fe200078e00ff */
[----:B------:R-:W-:Y:S01]  /*4f20*/  USHF.L.U32 UR18, UR9, UR5, URZ ;  /* 0x0000000509127299 */ /* 0x000fe2000800063f */
[----:B------:R-:W-:Y:S01]  /*4f30*/  LOP3.LUT R8, R19, 0x2, RZ, 0xfc, !PT ;  /* 0x0000000213087812 */ /* 0x000fe200078efcff */
[----:B------:R-:W-:Y:S01]  /*4f40*/  ULDC UR4, c[0x0][0x600] ;  /* 0x0001800000047ab9 */ /* 0x000fe20000000800 */
[----:B------:R-:W-:Y:S01]  /*4f50*/  ULDC UR5, c[0x0][0x14] ;  /* 0x0000050000057ab9 */ /* 0x000fe20000000800 */
[----:B------:R-:W-:-:S02]  /*4f60*/  UIADD3 UR4, UR4, -0x1, URZ ;  /* 0xffffffff04047890 */ /* 0x000fc4000fffe03f */
[----:B------:R-:W-:Y:S02]  /*4f70*/  UIMAD.WIDE.U32 UR20, UR6, UR5, URZ ;  /* 0x00000005061472a5 */ /* 0x000fe4000f8e003f */
[----:B------:R-:W-:Y:S02]  /*4f80*/  UIMAD UR13, UR7, UR5, URZ ;  /* 0x00000005070d72a4 */ /* 0x000fe4000f8e023f */
[----:B------:R-:W-:Y:S02]  /*4f90*/  ULOP3.LUT UR17, URZ, UR8, URZ, 0x33, !UPT ;  /* 0x000000083f117292 */ /* 0x000fe4000f8e333f */
[----:B------:R-:W-:Y:S01]  /*4fa0*/  UIADD3 UR13, UR21, UR13, URZ ;  /* 0x0000000d150d7290 */ /* 0x000fe2000fffe03f */
[----:B0-----:R-:W-:Y:S01]  /*4fb0*/  VIADD R0, R0, 0x1f ;  /* 0x0000001f00007836 */ /* 0x001fe20000000000 */
[----:B------:R-:W-:-:S04]  /*4fc0*/  ULDC.64 UR22, c[0x0][0x198] ;  /* 0x0000660000167ab9 */ /* 0x000fc80000000a00 */
[----:B------:R-:W-:Y:S01]  /*4fd0*/  SHF.R.S32.HI R3, RZ, 0x1f, R0 ;  /* 0x0000001fff037819 */ /* 0x000fe20000011400 */
[----:B-1----:R-:W-:-:S03]  /*4fe0*/  IMAD.U32 R11, RZ, RZ, UR10 ;  /* 0x0000000aff0b7e24 */ /* 0x002fc6000f8e00ff */
[----:B------:R-:W-:Y:S01]  /*4ff0*/  LEA.HI R3, R3, R0, RZ, 0x5 ;  /* 0x0000000003037211 */ /* 0x000fe200078f28ff */
[----:B------:R-:W-:-:S03]  /*5000*/  IMAD.MOV.U32 R0, RZ, RZ, 0x1 ;  /* 0x00000001ff007424 */ /* 0x000fc600078e00ff */
[----:B------:R-:W-:Y:S01]  /*5010*/  SHF.R.S32.HI R10, RZ, 0x5, R3 ;  /* 0x00000005ff0a7819 */ /* 0x000fe20000011403 */
[----:B------:R-:W-:-:S04]  /*5020*/  IMAD.MOV.U32 R3, RZ, RZ, RZ ;  /* 0x000000ffff037224 */ /* 0x000fc800078e00ff */
[----:B------:R-:W-:-:S07]  /*5030*/  VIADD R12, R10, 0x1 ;  /* 0x000000010a0c7836 */ /* 0x000fce0000000000 */
.L_x_116:
[----:B------:R-:W-:-:S03]  /*5040*/  UMOV UR5, 0xffffffff ;  /* 0xffffffff00057882 */ /* 0x000fc60000000000 */
[----:B------:R-:W-:Y:S05]  /*5050*/  BRA.DIV UR5, `(.L_x_106) ;  /* 0x00000016059c7947 */ /* 0x000fea000b800000 */
[----:B------:R-:W-:-:S13]  /*5060*/  ELECT P6, URZ, PT ;  /* 0x00000000003f782f */ /* 0x000fda00038c0000 */
.L_x_141:
[----:B------:R-:W0:Y:S01]  /*5070*/  LDC R4, c[0x0][0x28c] ;  /* 0x0000a300ff047b82 */ /* 0x000e220000000800 */
[----:B------:R-:W-:Y:S01]  /*5080*/  BSSY B1, `(.L_x_107) ;  /* 0x0000039000017945 */ /* 0x000fe20003800000 */
[----:B0-----:R-:W-:-:S13]  /*5090*/  ISETP.LT.OR P6, PT, R4, 0x1, !P6 ;  /* 0x000000010400780c */ /* 0x001fda00077c1670 */
[----:B------:R-:W-:Y:S05]  /*50a0*/  @P6 BRA `(.L_x_108) ;  /* 0x0000000000d86947 */ /* 0x000fea0003800000 */
[----:B------:R-:W-:Y:S02]  /*50b0*/  IMAD R20, R20, 0x8, R11 ;  /* 0x0000000814147824 */ /* 0x000fe400078e020b */
[----:B------:R-:W-:Y:S02]  /*50c0*/  IMAD.SHL.U32 R15, R13, 0x40, RZ ;  /* 0x000000400d0f7824 */ /* 0x000fe400078e00ff */
[----:B------:R-:W-:Y:S02]  /*50d0*/  IMAD.MOV.U32 R21, RZ, RZ, RZ ;  /* 0x000000ffff157224 */ /* 0x000fe400078e00ff */
[----:B------:R-:W-:Y:S02]  /*50e0*/  IMAD.MOV.U32 R4, RZ, RZ, R12 ;  /* 0x000000ffff047224 */ /* 0x000fe400078e000c */
[----:B------:R-:W-:Y:S02]  /*50f0*/  IMAD.MOV.U32 R5, RZ, RZ, R0 ;  /* 0x000000ffff057224 */ /* 0x000fe400078e0000 */
[----:B------:R-:W-:-:S02]  /*5100*/  IMAD.MOV.U32 R7, RZ, RZ, R3 ;  /* 0x000000ffff077224 */ /* 0x000fc400078e0003 */
[----:B------:R-:W-:-:S07]  /*5110*/  IMAD.SHL.U32 R20, R20, 0x10, RZ ;  /* 0x0000001014147824 */ /* 0x000fce00078e00ff */
.L_x_111:
[----:B------:R-:W0:Y:S01]  /*5120*/  S2UR UR5, SR_CgaCtaId ;  /* 0x00000000000579c3 */ /* 0x000e220000008800 */
[----:B------:R-:W-:Y:S02]  /*5130*/  MOV R14, 0x400 ;  /* 0x00000400000e7802 */ /* 0x000fe40000000f00 */
[----:B------:R-:W-:Y:S02]  /*5140*/  SHF.L.U32 R13, R5, 0x1f, RZ ;  /* 0x0000001f050d7819 */ /* 0x000fe400000006ff */
[----:B------:R-:W-:Y:S01]  /*5150*/  LOP3.LUT P1, RZ, R18, 0x7f, RZ, 0xc0, !PT ;  /* 0x0000007f12ff7812 */ /* 0x000fe2000782c0ff */
[----:B0-----:R-:W-:-:S05]  /*5160*/  IMAD.U32 R11, RZ, RZ, UR5 ;  /* 0x00000005ff0b7e24 */ /* 0x001fca000f8e00ff */
[----:B------:R-:W-:-:S07]  /*5170*/  LEA R24, R11, R14, 0x18 ;  /* 0x0000000e0b187211 */ /* 0x000fce00078ec0ff */
[----:B------:R-:W0:Y:S01]  /*5180*/  @!P1 LDC R14, c[0x0][0x500] ;  /* 0x00014000ff0e9b82 */ /* 0x000e220000000800 */
[----:B------:R-:W-:-:S04]  /*5190*/  IMAD R22, R7, 0x8, R24 ;  /* 0x0000000807167824 */ /* 0x000fc800078e0218 */
[----:B------:R-:W1:Y:S02]  /*51a0*/  SYNCS.PHASECHK.TRANS64.TRYWAIT P0, [R22+URZ+0x90], R13 ;  /* 0x0000900d160075a7 */ /* 0x000e64000800017f */
[----:B-1----:R-:W-:Y:S05]  /*51b0*/  @!P0 BRA `(.L_x_109) ;  /* 0x0000001400648947 */ /* 0x002fea0003800000 */
.L_x_142:
[----:B-1----:R-:W-:Y:S01]  /*51c0*/  PRMT R13, R8, 0x9910, RZ ;  /* 0x00009910080d7816 */ /* 0x002fe200000000ff */
[----:B0-----:R0:W-:Y:S03]  /*51d0*/  @!P1 SYNCS.ARRIVE.TRANS64 RZ, [R22+URZ], R14 ;  /* 0x0000000e16ff99a7 */ /* 0x0011e6000800003f */
[----:B------:R-:W-:-:S13]  /*51e0*/  ISETP.NE.AND P0, PT, R13, 0x2, PT ;  /* 0x000000020d00780c */ /* 0x000fda0003f05270 */
[----:B0-----:R-:W-:Y:S05]  /*51f0*/  @P0 BRA `(.L_x_110) ;  /* 0x0000000000040947 */ /* 0x001fea0003800000 */
[----:B------:R-:W-:Y:S01]  /*5200*/  BPT.TRAP 0x1 ;  /* 0x000000040000795c */ /* 0x000fe20000300000 */
.L_x_110:
[----:B------:R-:W-:Y:S01]  /*5210*/  IMAD.SHL.U32 R14, R7, 0x1000, RZ ;  /* 0x00001000070e7824 */ /* 0x000fe200078e00ff */
[----:B------:R-:W-:Y:S01]  /*5220*/  R2UR UR9, R22 ;  /* 0x00000000160972ca */ /* 0x000fe200000e0000 */
[----:B------:R-:W-:Y:S01]  /*5230*/  VIADD R4, R4, 0xffffffff ;  /* 0xffffffff04047836 */ /* 0x000fe20000000000 */
[----:B------:R-:W-:Y:S01]  /*5240*/  R2UR UR11, R20 ;  /* 0x00000000140b72ca */ /* 0x000fe200000e0000 */
[--C-:B------:R-:W-:Y:S01]  /*5250*/  IMAD R13, R11, 0x200, R14.reuse ;  /* 0x000002000b0d7824 */ /* 0x100fe200078e020e */
[----:B------:R-:W-:Y:S01]  /*5260*/  IADD3 R14, R24, 0x24200, R14 ;  /* 0x00024200180e7810 */ /* 0x000fe20007ffe00e */
[----:B------:R-:W-:Y:S01]  /*5270*/  UIADD3 UR6, UP0, UR22, 0xf0, URZ ;  /* 0x000000f016067890 */ /* 0x000fe2000ff1e03f */
[----:B------:R-:W-:Y:S01]  /*5280*/  R2UR UR10, R21 ;  /* 0x00000000150a72ca */ /* 0x000fe200000e0000 */
[----:B------:R-:W-:Y:S01]  /*5290*/  IMAD R13, R13, 0x2, R24 ;  /* 0x000000020d0d7824 */ /* 0x000fe200078e0218 */
[----:B------:R-:W-:Y:S01]  /*52a0*/  R2UR UR12, R6 ;  /* 0x00000000060c72ca */ /* 0x000fe200000e0000 */
[----:B------:R-:W-:Y:S01]  /*52b0*/  UIADD3 UR24, UP1, UR22, 0x1f0, URZ ;  /* 0x000001f016187890 */ /* 0x000fe2000ff3e03f */
[----:B------:R-:W-:Y:S01]  /*52c0*/  R2UR UR16, R14 ;  /* 0x000000000e1072ca */ /* 0x000fe200000e0000 */
[----:B------:R-:W-:Y:S01]  /*52d0*/  UIADD3.X UR7, URZ, UR23, URZ, UP0, !UPT ;  /* 0x000000173f077290 */ /* 0x000fe200087fe43f */
[----:B------:R-:W-:Y:S01]  /*52e0*/  R2UR UR5, R13 ;  /* 0x000000000d0572ca */ /* 0x000fe200000e0000 */
[----:B------:R-:W-:Y:S01]  /*52f0*/  VIADD R7, R7, 0x1 ;  /* 0x0000000107077836 */ /* 0x000fe20000000000 */
[----:B------:R-:W-:Y:S01]  /*5300*/  R2UR UR19, R15 ;  /* 0x000000000f1372ca */ /* 0x000fe200000e0000 */
[----:B------:R-:W-:Y:S01]  /*5310*/  UIADD3.X UR25, URZ, UR23, URZ, UP1, !UPT ;  /* 0x000000173f197290 */ /* 0x000fe20008ffe43f */
[----:B------:R-:W-:Y:S01]  /*5320*/  ISETP.GT.AND P1, PT, R4, 0x1, PT ;  /* 0x000000010400780c */ /* 0x000fe20003f24270 */
[----:B------:R-:W-:Y:S01]  /*5330*/  UMOV UR14, 0x0 ;  /* 0x00000000000e7882 */ /* 0x000fe20000000000 */
[----:B------:R-:W-:Y:S01]  /*5340*/  UMOV UR15, 0x10000000 ;  /* 0x10000000000f7882 */ /* 0x000fe20000000000 */
[----:B------:R-:W-:Y:S01]  /*5350*/  ISETP.NE.AND P0, PT, R7, 0x12, PT ;  /* 0x000000120700780c */ /* 0x000fe20003f05270 */
[----:B------:R-:W-:-:S03]  /*5360*/  VIADD R21, R21, 0x20 ;  /* 0x0000002015157836 */ /* 0x000fc60000000000 */
[----:B------:R-:W-:Y:S02]  /*5370*/  SEL R14, RZ, 0x1, P0 ;  /* 0x00000001ff0e7807 */ /* 0x000fe40000000000 */
[----:B------:R-:W-:Y:S01]  /*5380*/  UIADD3 UR8, UR5, 0x200, URZ ;  /* 0x0000020005087890 */ /* 0x000fe2000fffe03f */
[----:B------:R-:W-:Y:S02]  /*5390*/  SEL R7, R7, RZ, P0 ;  /* 0x000000ff07077207 */ /* 0x000fe40000000000 */
[----:B------:R-:W-:Y:S01]  /*53a0*/  UMOV UR5, 0xff0000 ;  /* 0x00ff000000057882 */ /* 0x000fe20000000000 */
[----:B------:R-:W-:-:S05]  /*53b0*/  LOP3.LUT R5, R5, R14, RZ, 0x3c, !PT ;  /* 0x0000000e05057212 */ /* 0x000fca00078e3cff */
[----:B------:R0:W-:Y:S02]  /*53c0*/  UTMALDG.3D.MULTICAST [UR8], [UR6], UR5, desc[UR14] ;  /* 0x00000e08060073b4 */ /* 0x0001e40008011805 */
[----:B0-----:R-:W-:Y:S01]  /*53d0*/  UMOV UR8, UR16 ;  /* 0x0000001000087c82 */ /* 0x001fe20008000000 */
[----:B------:R-:W-:Y:S02]  /*53e0*/  UMOV UR11, UR19 ;  /* 0x00000013000b7c82 */ /* 0x000fe40008000000 */
[----:B------:R0:W-:Y:S02]  /*53f0*/  UTMALDG.3D [UR8], [UR24], desc[UR14] ;  /* 0x00000e08180075b4 */ /* 0x0001e40008011000 */
[----:B0-----:R-:W-:Y:S05]  /*5400*/  @P1 BRA `(.L_x_111) ;  /* 0xfffffffc00441947 */ /* 0x001fea000383ffff */
.L_x_108:
[----:B------:R-:W-:Y:S05]  /*5410*/  BSYNC B1 ;  /* 0x0000000000017941 */ /* 0x000fea0003800000 */
.L_x_107:
[----:B------:R-:W-:Y:S01]  /*5420*/  LOP3.LUT P1, RZ, R9, 0xff, RZ, 0xc0, !PT ;  /* 0x000000ff09ff7812 */ /* 0x000fe2000782c0ff */
[C---:B------:R-:W-:Y:S01]  /*5430*/  IMAD.IADD R6, R10.reuse, 0x1, R3 ;  /* 0x000000010a067824 */ /* 0x040fe200078e0203 */
[----:B------:R-:W-:Y:S01]  /*5440*/  ULDC.64 UR6, c[0x0][0x650] ;  /* 0x0001940000067ab9 */ /* 0x000fe20000000a00 */
[----:B------:R-:W-:Y:S01]  /*5450*/  ISETP.GE.U32.AND P2, PT, R10, 0x12, PT ;  /* 0x000000120a00780c */ /* 0x000fe20003f46070 */
[----:B------:R-:W-:Y:S01]  /*5460*/  BSSY B1, `(.L_x_112) ;  /* 0x000006b000017945 */ /* 0x000fe20003800000 */
[----:B------:R-:W-:Y:S01]  /*5470*/  IMAD.MOV.U32 R20, RZ, RZ, -0x1 ;  /* 0xffffffffff147424 */ /* 0x000fe200078e00ff */
[----:B------:R-:W-:Y:S01]  /*5480*/  ISETP.GT.U32.AND P0, PT, R6, 0x11, PT ;  /* 0x000000110600780c */ /* 0x000fe20003f04070 */
[----:B------:R-:W-:Y:S01]  /*5490*/  IMAD.MOV.U32 R13, RZ, RZ, -0x1 ;  /* 0xffffffffff0d7424 */ /* 0x000fe200078e00ff */
[----:B------:R-:W-:Y:S02]  /*54a0*/  PRMT R9, RZ, 0x7610, R9 ;  /* 0x00007610ff097816 */ /* 0x000fe40000000009 */
[----:B------:R-:W-:-:S03]  /*54b0*/  ISETP.LT.U32.AND P0, PT, R10, 0x12, P0 ;  /* 0x000000120a00780c */ /* 0x000fc60000701070 */
[----:B------:R-:W0:Y:S01]  /*54c0*/  @P1 S2R R11, SR_CgaCtaId ;  /* 0x00000000000b1919 */ /* 0x000e220000008800 */
[----:B------:R-:W-:-:S04]  /*54d0*/  @P1 MOV R4, 0x400 ;  /* 0x0000040000041802 */ /* 0x000fc80000000f00 */
[----:B0-----:R-:W-:Y:S01]  /*54e0*/  @P1 LEA R3, R11, R4, 0x18 ;  /* 0x000000040b031211 */ /* 0x001fe200078ec0ff */
[----:B------:R-:W-:-:S03]  /*54f0*/  IMAD.WIDE.U32 R4, R6, 0x38e38e39, RZ ;  /* 0x38e38e3906047825 */ /* 0x000fc600078e00ff */
[----:B------:R0:W-:Y:S01]  /*5500*/  @P1 SYNCS.ARRIVE.TRANS64.A1T0 RZ, [R3+URZ+0x138], RZ ;  /* 0x000138ff03ff19a7 */ /* 0x0001e2000810003f */
[----:B------:R-:W-:Y:S02]  /*5510*/  IADD3 R16, P1, R16, UR20, RZ ;  /* 0x0000001410107c10 */ /* 0x000fe4000ff3e0ff */
[----:B------:R-:W-:Y:S02]  /*5520*/  SHF.R.U32.HI R5, RZ, 0x2, R5 ;  /* 0x00000002ff057819 */ /* 0x000fe40000011605 */
[----:B------:R-:W-:Y:S02]  /*5530*/  IADD3.X R17, R17, UR13, RZ, P1, !PT ;  /* 0x0000000d11117c10 */ /* 0x000fe40008ffe4ff */
[----:B------:R-:W-:Y:S02]  /*5540*/  PRMT R4, RZ, 0x7610, R4 ;  /* 0x00007610ff047816 */ /* 0x000fe40000000004 */
[----:B0-----:R-:W-:Y:S02]  /*5550*/  SEL R3, RZ, 0x1, !P0 ;  /* 0x00000001ff037807 */ /* 0x001fe40004000000 */
[----:B------:R-:W-:-:S02]  /*5560*/  ISETP.GE.U32.AND P0, PT, R16, UR6, PT ;  /* 0x0000000610007c0c */ /* 0x000fc4000bf06070 */
[----:B------:R-:W-:Y:S01]  /*5570*/  LOP3.LUT R0, R0, R3, RZ, 0x3c, !PT ;  /* 0x0000000300007212 */ /* 0x000fe200078e3cff */
[----:B------:R-:W-:Y:S01]  /*5580*/  IMAD R3, R5, -0x12, R6 ;  /* 0xffffffee05037824 */ /* 0x000fe200078e0206 */
[----:B------:R-:W-:Y:S01]  /*5590*/  ISETP.GE.U32.AND.EX P0, PT, R17, UR7, PT, P0 ;  /* 0x0000000711007c0c */ /* 0x000fe2000bf06100 */
[----:B------:R-:W-:Y:S01]  /*55a0*/  IMAD.MOV.U32 R6, RZ, RZ, -0x1 ;  /* 0xffffffffff067424 */ /* 0x000fe200078e00ff */
[----:B------:R-:W-:-:S11]  /*55b0*/  @P2 LOP3.LUT R0, R0, 0x1, R5, 0x78, !PT ;  /* 0x0000000100002812 */ /* 0x000fd600078e7805 */
[----:B------:R-:W-:Y:S05]  /*55c0*/  @P0 BRA `(.L_x_113) ;  /* 0x0000000400500947 */ /* 0x000fea0003800000 */
[----:B------:R-:W0:Y:S01]  /*55d0*/  S2R R15, SR_CTAID.X ;  /* 0x00000000000f7919 */ /* 0x000e220000002500 */
[----:B------:R-:W-:Y:S01]  /*55e0*/  ULDC.64 UR6, c[0x0][0x628] ;  /* 0x00018a0000067ab9 */ /* 0x000fe20000000a00 */
[----:B------:R-:W1:Y:S01]  /*55f0*/  LDC R20, c[0x0][0x144] ;  /* 0x00005100ff147b82 */ /* 0x000e620000000800 */
[----:B------:R-:W-:Y:S01]  /*5600*/  ISETP.NE.U32.AND P0, PT, RZ, UR6, PT ;  /* 0x00000006ff007c0c */ /* 0x000fe2000bf05070 */
[----:B------:R-:W2:Y:S01]  /*5610*/  S2R R13, SR_CTAID.Y ;  /* 0x00000000000d7919 */ /* 0x000ea20000002600 */
[----:B------:R-:W-:Y:S01]  /*5620*/  ULDC UR8, c[0x0][0x630] ;  /* 0x00018c0000087ab9 */ /* 0x000fe20000000800 */
[----:B------:R-:W-:Y:S01]  /*5630*/  ULDC UR9, c[0x0][0x150] ;  /* 0x0000540000097ab9 */ /* 0x000fe20000000800 */
[----:B------:R-:W-:Y:S01]  /*5640*/  ISETP.NE.AND.EX P0, PT, RZ, UR7, PT, P0 ;  /* 0x00000007ff007c0c */ /* 0x000fe2000bf05300 */
[----:B------:R-:W-:Y:S02]  /*5650*/  IMAD.MOV.U32 R4, RZ, RZ, R16 ;  /* 0x000000ffff047224 */ /* 0x000fe400078e0010 */
[----:B------:R-:W-:Y:S01]  /*5660*/  IMAD.MOV.U32 R5, RZ, RZ, R17 ;  /* 0x000000ffff057224 */ /* 0x000fe200078e0011 */
[----:B0-----:R-:W-:-:S09]  /*5670*/  I2FP.F32.U32 R22, R15 ;  /* 0x0000000f00167245 */ /* 0x001fd20000201000 */
[----:B------:R-:W-:Y:S05]  /*5680*/  @!P0 BRA `(.L_x_114) ;  /* 0x0000000000288947 */ /* 0x000fea0003800000 */
[----:B------:R-:W-:Y:S02]  /*5690*/  ULDC UR5, c[0x0][0x634] ;  /* 0x00018d0000057ab9 */ /* 0x000fe40000000800 */
[----:B------:R-:W-:-:S05]  /*56a0*/  IADD3 R5, P0, R16, UR5, RZ ;  /* 0x0000000510057c10 */ /* 0x000fca000ff1e0ff */
[----:B------:R-:W-:-:S04]  /*56b0*/  IMAD.X R21, RZ, RZ, R17, P0 ;  /* 0x000000ffff157224 */ /* 0x000fc800000e0611 */
[----:B------:R-:W-:-:S04]  /*56c0*/  IMAD.WIDE.U32 R6, R21, UR6, RZ ;  /* 0x0000000615067c25 */ /* 0x000fc8000f8e00ff */
[----:B------:R-:W-:-:S04]  /*56d0*/  IMAD.WIDE.U32 R6, P0, R5, UR7, R6 ;  /* 0x0000000705067c25 */ /* 0x000fc8000f800006 */
[----:B------:R-:W-:-:S04]  /*56e0*/  IMAD.WIDE.U32 R4, R5, UR6, RZ ;  /* 0x0000000605047c25 */ /* 0x000fc8000f8e00ff */
[----:B------:R-:W-:Y:S01]  /*56f0*/  IMAD.MOV.U32 R4, RZ, RZ, R7 ;  /* 0x000000ffff047224 */ /* 0x000fe200078e0007 */
[----:B------:R-:W-:Y:S01]  /*5700*/  IADD3 RZ, P1, R5, R6, RZ ;  /* 0x0000000605ff7210 */ /* 0x000fe20007f3e0ff */
[----:B------:R-:W-:-:S04]  /*5710*/  IMAD.X R5, RZ, RZ, RZ, P0 ;  /* 0x000000ffff057224 */ /* 0x000fc800000e06ff */
[----:B------:R-:W-:-:S08]  /*5720*/  IMAD.WIDE.U32.X R4, R21, UR7, R4, P1 ;  /* 0x0000000715047c25 */ /* 0x000fd000088e0404 */
.L_x_114:
[----:B------:R-:W-:Y:S01]  /*5730*/  FMUL R22, R22, UR9 ;  /* 0x0000000916167c20 */ /* 0x000fe20008400000 */
[--C-:B------:R-:W-:Y:S01]  /*5740*/  SHF.R.U64 R14, R4, UR8, R5.reuse ;  /* 0x00000008040e7c19 */ /* 0x100fe20008001205 */
[----:B------:R-:W-:Y:S01]  /*5750*/  ULDC.64 UR6, c[0x0][0x620] ;  /* 0x0001880000067ab9 */ /* 0x000fe20000000a00 */
[----:B------:R-:W-:Y:S01]  /*5760*/  SHF.R.U32.HI R4, RZ, UR8, R5 ;  /* 0x00000008ff047c19 */ /* 0x000fe20008011605 */
[----:B------:R-:W-:Y:S01]  /*5770*/  ULDC.64 UR8, c[0x0][0x640] ;  /* 0x0001900000087ab9 */ /* 0x000fe20000000a00 */
[----:B------:R-:W-:Y:S01]  /*5780*/  IADD3 R5, P0, RZ, -R14, RZ ;  /* 0x8000000eff057210 */ /* 0x000fe20007f1e0ff */
[----:B------:R-:W0:Y:S01]  /*5790*/  F2I.U32.TRUNC.NTZ R22, R22 ;  /* 0x0000001600167305 */ /* 0x000e22000020f000 */
[----:B------:R-:W-:-:S03]  /*57a0*/  ULDC UR5, c[0x0][0x618] ;  /* 0x0001860000057ab9 */ /* 0x000fc60000000800 */
[----:B------:R-:W-:Y:S01]  /*57b0*/  IMAD.X R4, RZ, RZ, ~R4, P0 ;  /* 0x000000ffff047224 */ /* 0x000fe200000e0e04 */
[----:B------:R-:W-:-:S03]  /*57c0*/  ISETP.NE.U32.AND P0, PT, RZ, UR8, PT ;  /* 0x00000008ff007c0c */ /* 0x000fc6000bf05070 */
[----:B------:R-:W-:Y:S01]  /*57d0*/  IMAD R4, R4, UR6, RZ ;  /* 0x0000000604047c24 */ /* 0x000fe2000f8e02ff */
[----:B------:R-:W-:-:S03]  /*57e0*/  ISETP.NE.AND.EX P0, PT, RZ, UR9, PT, P0 ;  /* 0x00000009ff007c0c */ /* 0x000fc6000bf05300 */
[C---:B------:R-:W-:Y:S02]  /*57f0*/  IMAD R7, R5.reuse, UR7, R4 ;  /* 0x0000000705077c24 */ /* 0x040fe4000f8e0204 */
[----:B------:R-:W-:Y:S01]  /*5800*/  IMAD.WIDE.U32 R4, R5, UR6, R16 ;  /* 0x0000000605047c25 */ /* 0x000fe2000f8e0010 */
[----:B------:R-:W-:-:S03]  /*5810*/  ULDC UR6, c[0x0][0x154] ;  /* 0x0000550000067ab9 */ /* 0x000fc60000000800 */
[----:B0-----:R-:W-:Y:S02]  /*5820*/  IMAD.MOV R6, RZ, RZ, -R22 ;  /* 0x000000ffff067224 */ /* 0x001fe400078e0a16 */
[----:B------:R-:W-:Y:S02]  /*5830*/  IMAD.IADD R5, R5, 0x1, R7 ;  /* 0x0000000105057824 */ /* 0x000fe400078e0207 */
[----:B-1----:R-:W-:Y:S01]  /*5840*/  IMAD R15, R20, R6, R15 ;  /* 0x00000006140f7224 */ /* 0x002fe200078e020f */
[----:B--2---:R-:W-:Y:S01]  /*5850*/  I2FP.F32.U32 R6, R13 ;  /* 0x0000000d00067245 */ /* 0x004fe20000201000 */
[----:B------:R-:W0:Y:S01]  /*5860*/  LDC R20, c[0x0][0x148] ;  /* 0x00005200ff147b82 */ /* 0x000e220000000800 */
[--C-:B------:R-:W-:Y:S02]  /*5870*/  SHF.R.U64 R21, R4, UR5, R5.reuse ;  /* 0x0000000504157c19 */ /* 0x100fe40008001205 */
[----:B------:R-:W-:Y:S01]  /*5880*/  SHF.R.U32.HI R4, RZ, UR5, R5 ;  /* 0x00000005ff047c19 */ /* 0x000fe20008011605 */
[----:B------:R-:W-:Y:S01]  /*5890*/  FMUL R6, R6, UR6 ;  /* 0x0000000606067c20 */ /* 0x000fe20008400000 */
[----:B------:R-:W-:-:S02]  /*58a0*/  ULDC UR5, c[0x0][0x608] ;  /* 0x0001820000057ab9 */ /* 0x000fc40000000800 */
[--C-:B------:R-:W-:Y:S01]  /*58b0*/  SHF.R.U64 R23, R21, UR5, R4.reuse ;  /* 0x0000000515177c19 */ /* 0x100fe20008001204 */
[----:B------:R1:W2:Y:S01]  /*58c0*/  F2I.U32.TRUNC.NTZ R24, R6 ;  /* 0x0000000600187305 */ /* 0x0002a2000020f000 */
[----:B------:R-:W-:Y:S01]  /*58d0*/  SHF.R.U32.HI R4, RZ, UR5, R4 ;  /* 0x00000005ff047c19 */ /* 0x000fe20008011604 */
[----:B------:R-:W-:-:S03]  /*58e0*/  ULDC UR5, c[0x0][0x658] ;  /* 0x0001960000057ab9 */ /* 0x000fc60000000800 */
[--C-:B------:R-:W-:Y:S02]  /*58f0*/  SHF.R.U64 R22, R23, UR5, R4.reuse ;  /* 0x0000000517167c19 */ /* 0x100fe40008001204 */
[----:B------:R-:W-:-:S03]  /*5900*/  SHF.R.U32.HI R25, RZ, UR5, R4 ;  /* 0x00000005ff197c19 */ /* 0x000fc60008011604 */
[----:B------:R-:W-:Y:S02]  /*5910*/  IMAD.MOV.U32 R4, RZ, RZ, R22 ;  /* 0x000000ffff047224 */ /* 0x000fe400078e0016 */
[----:B------:R-:W-:Y:S01]  /*5920*/  IMAD.MOV.U32 R5, RZ, RZ, R25 ;  /* 0x000000ffff057224 */ /* 0x000fe200078e0019 */
[----:B-1----:R-:W-:Y:S06]  /*5930*/  @!P0 BRA `(.L_x_115) ;  /* 0x0000000000288947 */ /* 0x002fec0003800000 */
        /* <DEDUP_REMOVED lines=10> */
.L_x_115:
[----:B------:R-:W-:Y:S01]  /*59e0*/  ISETP.NE.AND P0, PT, R2, 0x1, PT ;  /* 0x000000010200780c */ /* 0x000fe20003f05270 */
[----:B------:R-:W-:Y:S01]  /*59f0*/  ULDC UR5, c[0x0][0x648] ;  /* 0x0001920000057ab9 */ /* 0x000fe20000000800 */
[----:B------:R-:W-:Y:S01]  /*5a00*/  LOP3.LUT R23, R23, UR17, RZ, 0xc0, !PT ;  /* 0x0000001117177c12 */ /* 0x000fe2000f8ec0ff */
[----:B--2---:R-:W-:Y:S01]  /*5a10*/  IMAD.MOV R24, RZ, RZ, -R24 ;  /* 0x000000ffff187224 */ /* 0x004fe200078e0a18 */
[----:B------:R-:W-:Y:S01]  /*5a20*/  SHF.R.U64 R4, R4, UR5, R5 ;  /* 0x0000000504047c19 */ /* 0x000fe20008001205 */
[----:B------:R-:W-:Y:S01]  /*5a30*/  ULDC UR5, c[0x0][0x638] ;  /* 0x00018e0000057ab9 */ /* 0x000fe20000000800 */
[----:B------:R-:W-:Y:S01]  /*5a40*/  LOP3.LUT R21, R21, UR4, RZ, 0xc0, !PT ;  /* 0x0000000415157c12 */ /* 0x000fe2000f8ec0ff */
[----:B------:R-:W-:Y:S01]  /*5a50*/  ULDC UR6, c[0x0][0x610] ;  /* 0x0001840000067ab9 */ /* 0x000fe20000000800 */
[----:B------:R-:W-:Y:S02]  /*5a60*/  IMAD.MOV.U32 R6, RZ, RZ, R14 ;  /* 0x000000ffff067224 */ /* 0x000fe400078e000e */
[----:B------:R-:W-:-:S02]  /*5a70*/  IMAD.MOV R5, RZ, RZ, -R4 ;  /* 0x000000ffff057224 */ /* 0x000fc400078e0a04 */
[----:B------:R-:W-:Y:S02]  /*5a80*/  IMAD R4, R4, UR18, R23 ;  /* 0x0000001204047c24 */ /* 0x000fe4000f8e0217 */
[----:B0-----:R-:W-:Y:S02]  /*5a90*/  @P0 IMAD R15, R20, R24, R13 ;  /* 0x00000018140f0224 */ /* 0x001fe400078e020d */
[----:B------:R-:W-:Y:S01]  /*5aa0*/  IMAD R22, R5, UR5, R22 ;  /* 0x0000000505167c24 */ /* 0x000fe2000f8e0216 */
[----:B------:R-:W-:Y:S01]  /*5ab0*/  ULDC UR5, c[0x0][0x600] ;  /* 0x0001800000057ab9 */ /* 0x000fe20000000800 */
[----:B------:R-:W-:Y:S02]  /*5ac0*/  IMAD R15, R4, UR6, R15 ;  /* 0x00000006040f7c24 */ /* 0x000fe4000f8e020f */
[----:B------:R-:W-:Y:S02]  /*5ad0*/  IMAD R22, R22, UR5, R21 ;  /* 0x0000000516167c24 */ /* 0x000fe4000f8e0215 */
[----:B------:R-:W-:-:S03]  /*5ae0*/  IMAD.MOV.U32 R4, RZ, RZ, 0x1 ;  /* 0x00000001ff047424 */ /* 0x000fc600078e00ff */
[----:B------:R-:W-:Y:S02]  /*5af0*/  SEL R13, R22, R15, !P0 ;  /* 0x0000000f160d7207 */ /* 0x000fe40004000000 */
[----:B------:R-:W-:-:S07]  /*5b00*/  SEL R20, R15, R22, !P0 ;  /* 0x000000160f147207 */ /* 0x000fce0004000000 */
.L_x_113:
[----:B------:R-:W-:Y:S05]  /*5b10*/  BSYNC B1 ;  /* 0x0000000000017941 */ /* 0x000fea0003800000 */
.L_x_112:
[----:B------:R-:W-:-:S13]  /*5b20*/  LOP3.LUT P0, RZ, R4, 0xff, RZ, 0xc0, !PT ;  /* 0x000000ff04ff7812 */ /* 0x000fda000780c0ff */
[----:B------:R-:W-:Y:S05]  /*5b30*/  @P0 BRA `(.L_x_116) ;  /* 0xfffffff400400947 */ /* 0x000fea000383ffff */
[----:B------:R-:W-:Y:S05]  /*5b40*/  BSYNC B0 ;  /* 0x0000000000007941 */ /* 0x000fea0003800000 */
.L_x_105:
[----:B------:R-:W-:-:S03]  /*5b50*/  UMOV UR5, 0xffffffff ;  /* 0xffffffff00057882 */ /* 0x000fc60000000000 */
[----:B------:R-:W-:Y:S05]  /*5b60*/  BRA.DIV UR5, `(.L_x_117) ;  /* 0x0000000e050c7947 */ /* 0x000fea000b800000 */
[----:B------:R-:W-:-:S13]  /*5b70*/  ELECT P6, URZ, PT ;  /* 0x00000000003f782f */ /* 0x000fda00038c0000 */
.L_x_145:
[----:B------:R-:W-:Y:S04]  /*5b80*/  BSSY B0, `(.L_x_118) ;  /* 0x00000a9000007945 */ /* 0x000fe80003800000 */
[----:B------:R-:W-:Y:S05]  /*5b90*/  @!P6 BRA `(.L_x_119) ;  /* 0x00000008009ce947 */ /* 0x000fea0003800000 */
[----:B------:R-:W-:-:S04]  /*5ba0*/  LOP3.LUT R19, R19, 0x2, RZ, 0xfc, !PT ;  /* 0x0000000213137812 */ /* 0x000fc800078efcff */
[----:B------:R-:W-:-:S13]  /*5bb0*/  ISETP.NE.AND P0, PT, R19, 0x3, PT ;  /* 0x000000031300780c */ /* 0x000fda0003f05270 */
[----:B------:R-:W-:Y:S05]  /*5bc0*/  @!P0 BRA `(.L_x_120) ;  /* 0x0000000000048947 */ /* 0x000fea0003800000 */
[----:B------:R-:W-:Y:S01]  /*5bd0*/  BPT.TRAP 0x1 ;  /* 0x000000040000795c */ /* 0x000fe20000300000 */
.L_x_120:
[----:B------:R-:W0:Y:S01]  /*5be0*/  S2R R5, SR_CgaCtaId ;  /* 0x0000000000057919 */ /* 0x000e220000008800 */
[----:B------:R-:W-:Y:S02]  /*5bf0*/  MOV R2, 0x400 ;  /* 0x0000040000027802 */ /* 0x000fe40000000f00 */
[----:B------:R-:W-:Y:S02]  /*5c00*/  SHF.L.U32 R4, R0, 0x1f, RZ ;  /* 0x0000001f00047819 */ /* 0x000fe400000006ff */
[----:B0-----:R-:W-:-:S05]  /*5c10*/  LEA R2, R5, R2, 0x18 ;  /* 0x0000000205027211 */ /* 0x001fca00078ec0ff */
[----:B------:R-:W-:-:S04]  /*5c20*/  VIADD R2, R2, 0x90 ;  /* 0x0000009002027836 */ /* 0x000fc80000000000 */
[C---:B------:R-:W-:Y:S02]  /*5c30*/  IMAD R7, R3.reuse, 0x8, R2 ;  /* 0x0000000803077824 */ /* 0x040fe400078e0202 */
[----:B------:R-:W-:Y:S02]  /*5c40*/  VIADD R3, R3, 0x1 ;  /* 0x0000000103037836 */ /* 0x000fe40000000000 */
[----:B------:R-:W0:Y:S03]  /*5c50*/  SYNCS.PHASECHK.TRANS64.TRYWAIT P0, [R7+URZ], R4 ;  /* 0x00000004070075a7 */ /* 0x000e26000800017f */
[----:B------:R-:W-:-:S04]  /*5c60*/  ISETP.NE.AND P1, PT, R3, 0x12, PT ;  /* 0x000000120300780c */ /* 0x000fc80003f25270 */
[----:B------:R-:W-:Y:S02]  /*5c70*/  SEL R5, RZ, 0x1, P1 ;  /* 0x00000001ff057807 */ /* 0x000fe40000800000 */
[----:B------:R-:W-:Y:S02]  /*5c80*/  SEL R3, R3, RZ, P1 ;  /* 0x000000ff03037207 */ /* 0x000fe40000800000 */
[----:B------:R-:W-:-:S03]  /*5c90*/  LOP3.LUT R6, R0, R5, RZ, 0x3c, !PT ;  /* 0x0000000500067212 */ /* 0x000fc600078e3cff */
[----:B------:R-:W-:Y:S01]  /*5ca0*/  IMAD R8, R3, 0x8, R2 ;  /* 0x0000000803087824 */ /* 0x000fe200078e0202 */
[----:B------:R-:W-:Y:S01]  /*5cb0*/  SHF.L.U32 R5, R6, 0x1f, RZ ;  /* 0x0000001f06057819 */ /* 0x000fe200000006ff */
[----:B0-----:R-:W-:Y:S06]  /*5cc0*/  @!P0 BRA `(.L_x_121) ;  /* 0x0000000800d48947 */ /* 0x001fec0003800000 */
.L_x_146:
[----:B------:R-:W1:Y:S01]  /*5cd0*/  SYNCS.PHASECHK.TRANS64.TRYWAIT P0, [R8+URZ], R5 ;  /* 0x00000005080075a7 */ /* 0x000e62000800017f */
[----:B------:R-:W-:-:S05]  /*5ce0*/  VIADD R0, R3, 0x1 ;  /* 0x0000000103007836 */ /* 0x000fca0000000000 */
[----:B------:R-:W-:-:S04]  /*5cf0*/  ISETP.NE.AND P1, PT, R0, 0x12, PT ;  /* 0x000000120000780c */ /* 0x000fc80003f25270 */
[----:B------:R-:W-:Y:S02]  /*5d00*/  SEL R3, RZ, 0x1, P1 ;  /* 0x00000001ff037807 */ /* 0x000fe40000800000 */
[----:B0-----:R-:W-:Y:S02]  /*5d10*/  SEL R7, R0, RZ, P1 ;  /* 0x000000ff00077207 */ /* 0x001fe40000800000 */
[----:B------:R-:W-:-:S03]  /*5d20*/  LOP3.LUT R6, R6, R3, RZ, 0x3c, !PT ;  /* 0x0000000306067212 */ /* 0x000fc600078e3cff */
[----:B------:R-:W-:Y:S01]  /*5d30*/  IMAD R9, R7, 0x8, R2 ;  /* 0x0000000807097824 */ /* 0x000fe200078e0202 */
[----:B------:R-:W-:Y:S01]  /*5d40*/  SHF.L.U32 R4, R6, 0x1f, RZ ;  /* 0x0000001f06047819 */ /* 0x000fe200000006ff */
[----:B-1----:R-:W-:Y:S06]  /*5d50*/  @!P0 BRA `(.L_x_122) ;  /* 0x0000000800c48947 */ /* 0x002fec0003800000 */
.L_x_147:
[----:B------:R-:W1:Y:S01]  /*5d60*/  SYNCS.PHASECHK.TRANS64.TRYWAIT P0, [R9+URZ], R4 ;  /* 0x00000004090075a7 */ /* 0x000e62000800017f */
[----:B------:R-:W-:-:S05]  /*5d70*/  VIADD R0, R7, 0x1 ;  /* 0x0000000107007836 */ /* 0x000fca0000000000 */
[----:B------:R-:W-:-:S04]  /*5d80*/  ISETP.NE.AND P1, PT, R0, 0x12, PT ;  /* 0x000000120000780c */ /* 0x000fc80003f25270 */
[----:B------:R-:W-:Y:S02]  /*5d90*/  SEL R3, RZ, 0x1, P1 ;  /* 0x00000001ff037807 */ /* 0x000fe40000800000 */
[----:B------:R-:W-:Y:S02]  /*5da0*/  SEL R7, R0, RZ, P1 ;  /* 0x000000ff00077207 */ /* 0x000fe40000800000 */
[----:B------:R-:W-:-:S03]  /*5db0*/  LOP3.LUT R6, R6, R3, RZ, 0x3c, !PT ;  /* 0x0000000306067212 */ /* 0x000fc600078e3cff */
[----:B0-----:R-:W-:Y:S01]  /*5dc0*/  IMAD R8, R7, 0x8, R2 ;  /* 0x0000000807087824 */ /* 0x001fe200078e0202 */
[----:B------:R-:W-:Y:S01]  /*5dd0*/  SHF.L.U32 R5, R6, 0x1f, RZ ;  /* 0x0000001f06057819 */ /* 0x000fe200000006ff */
[----:B-1----:R-:W-:Y:S06]  /*5de0*/  @!P0 BRA `(.L_x_123) ;  /* 0x0000000800b48947 */ /* 0x002fec0003800000 */
.L_x_148:
        /* <DEDUP_REMOVED lines=9> */
.L_x_149:
        /* <DEDUP_REMOVED lines=9> */
.L_x_150:
        /* <DEDUP_REMOVED lines=9> */
.L_x_151:
        /* <DEDUP_REMOVED lines=9> */
.L_x_152:
        /* <DEDUP_REMOVED lines=9> */
.L_x_153:
        /* <DEDUP_REMOVED lines=9> */
.L_x_154:
        /* <DEDUP_REMOVED lines=9> */
.L_x_155:
        /* <DEDUP_REMOVED lines=9> */
.L_x_156:
        /* <DEDUP_REMOVED lines=9> */
.L_x_157:
        /* <DEDUP_REMOVED lines=9> */
.L_x_158:
        /* <DEDUP_REMOVED lines=9> */
.L_x_159:
        /* <DEDUP_REMOVED lines=9> */
.L_x_160:
[----:B------:R-:W1:Y:S01]  /*64b0*/  SYNCS.PHASECHK.TRANS64.TRYWAIT P0, [R8+URZ], R5 ;  /* 0x00000005080075a7 */ /* 0x000e62000800017f */
[----:B------:R-:W-:-:S05]  /*64c0*/  VIADD R0, R7, 0x1 ;  /* 0x0000000107007836 */ /* 0x000fca0000000000 */
[----:B------:R-:W-:-:S04]  /*64d0*/  ISETP.NE.AND P1, PT, R0, 0x12, PT ;  /* 0x000000120000780c */ /* 0x000fc80003f25270 */
[----:B------:R-:W-:Y:S02]  /*64e0*/  SEL R3, RZ, 0x1, P1 ;  /* 0x00000001ff037807 */ /* 0x000fe40000800000 */
[----:B------:R-:W-:Y:S02]  /*64f0*/  SEL R7, R0, RZ, P1 ;  /* 0x000000ff00077207 */ /* 0x000fe40000800000 */
[----:B0-----:R-:W-:-:S03]  /*6500*/  LOP3.LUT R9, R6, R3, RZ, 0x3c, !PT ;  /* 0x0000000306097212 */ /* 0x001fc600078e3cff */
[----:B------:R-:W-:Y:S01]  /*6510*/  IMAD R11, R7, 0x8, R2 ;  /* 0x00000008070b7824 */ /* 0x000fe200078e0202 */
[----:B------:R-:W-:Y:S01]  /*6520*/  SHF.L.U32 R6, R9, 0x1f, RZ ;  /* 0x0000001f09067819 */ /* 0x000fe200000006ff */
[----:B-1----:R-:W-:Y:S06]  /*6530*/  @!P0 BRA `(.L_x_136) ;  /* 0x0000000400e48947 */ /* 0x002fec0003800000 */
.L_x_161:
[----:B------:R-:W1:Y:S01]  /*6540*/  SYNCS.PHASECHK.TRANS64.TRYWAIT P0, [R11+URZ], R6 ;  /* 0x000000060b0075a7 */ /* 0x000e62000800017f */
[----:B------:R-:W-:-:S05]  /*6550*/  VIADD R0, R7, 0x1 ;  /* 0x0000000107007836 */ /* 0x000fca0000000000 */
[----:B------:R-:W-:-:S04]  /*6560*/  ISETP.NE.AND P1, PT, R0, 0x12, PT ;  /* 0x000000120000780c */ /* 0x000fc80003f25270 */
[----:B------:R-:W-:Y:S02]  /*6570*/  SEL R4, RZ, 0x1, P1 ;  /* 0x00000001ff047807 */ /* 0x000fe40000800000 */
[----:B------:R-:W-:Y:S02]  /*6580*/  SEL R3, R0, RZ, P1 ;  /* 0x000000ff00037207 */ /* 0x000fe40000800000 */
[----:B------:R-:W-:Y:S01]  /*6590*/  LOP3.LUT R0, R9, R4, RZ, 0x3c, !PT ;  /* 0x0000000409007212 */ /* 0x000fe200078e3cff */
[----:B-1----:R-:W-:Y:S06]  /*65a0*/  @!P0 BRA `(.L_x_137) ;  /* 0x0000000400dc8947 */ /* 0x002fec0003800000 */
.L_x_162:
[----:B------:R-:W-:Y:S01]  /*65b0*/  IMAD R3, R3, 0x8, R2 ;  /* 0x0000000803037824 */ /* 0x000fe200078e0202 */
[----:B------:R-:W-:-:S07]  /*65c0*/  SHF.L.U32 R0, R0, 0x1f, RZ ;  /* 0x0000001f00007819 */ /* 0x000fce00000006ff */
.L_x_138:
[----:B--2---:R2:W3:Y:S02]  /*65d0*/  SYNCS.PHASECHK.TRANS64.TRYWAIT P0, [R3+URZ], R0 ;  /* 0x00000000030075a7 */ /* 0x0044e4000800017f */
[----:B---3--:R-:W-:Y:S05]  /*65e0*/  @!P0 NANOSLEEP.SYNCS 0x989680 ;  /* 0x009896800000895d */ /* 0x008fea0003900000 */
[----:B------:R-:W3:Y:S02]  /*65f0*/  @!P0 SYNCS.PHASECHK.TRANS64 P0, [R3+URZ], R0 ;  /* 0x00000000030085a7 */ /* 0x000ee4000800007f */
[----:B---3--:R-:W-:Y:S05]  /*6600*/  @!P0 BRA `(.L_x_138) ;  /* 0xfffffffc00f08947 */ /* 0x008fea000383ffff */
.L_x_119:
[----:B------:R-:W-:Y:S05]  /*6610*/  BSYNC B0 ;  /* 0x0000000000007941 */ /* 0x000fea0003800000 */
.L_x_118:
[----:B------:R-:W-:Y:S05]  /*6620*/  EXIT ;  /* 0x000000000000794d */ /* 0x000fea0003800000 */
.L_x_22:
[----:B---3--:R3:W4:Y:S02]  /*6630*/  SYNCS.PHASECHK.TRANS64.TRYWAIT P1, [R3+URZ], R0 ;  /* 0x00000000030075a7 */ /* 0x008724000802017f */
[----:B----4-:R-:W-:Y:S05]  /*6640*/  @!P1 NANOSLEEP.SYNCS 0x989680 ;  /* 0x009896800000995d */ /* 0x010fea0003900000 */
[----:B------:R-:W4:Y:S02]  /*6650*/  @!P1 SYNCS.PHASECHK.TRANS64 P1, [R3+URZ], R0 ;  /* 0x00000000030095a7 */ /* 0x000f24000802007f */
[----:B----4-:R-:W-:Y:S05]  /*6660*/  @!P1 BRA `(.L_x_22) ;  /* 0xfffffffc00f09947 */ /* 0x010fea000383ffff */
[----:B------:R-:W-:Y:S05]  /*6670*/  BRA `(.L_x_21) ;  /* 0xffffffb000047947 */ /* 0x000fea000383ffff */
.L_x_27:
[----:B-1----:R1:W2:Y:S02]  /*6680*/  SYNCS.PHASECHK.TRANS64.TRYWAIT P1, [R5+URZ], R4 ;  /* 0x00000004050075a7 */ /* 0x0022a4000802017f */
[----:B--2---:R-:W-:Y:S05]  /*6690*/  @!P1 NANOSLEEP.SYNCS 0x989680 ;  /* 0x009896800000995d */ /* 0x004fea0003900000 */
[----:B------:R-:W2:Y:S02]  /*66a0*/  @!P1 SYNCS.PHASECHK.TRANS64 P1, [R5+URZ], R4 ;  /* 0x00000004050095a7 */ /* 0x000ea4000802007f */
[----:B--2---:R-:W-:Y:S05]  /*66b0*/  @!P1 BRA `(.L_x_27) ;  /* 0xfffffffc00f09947 */ /* 0x004fea000383ffff */
[----:B------:R-:W-:Y:S05]  /*66c0*/  BRA `(.L_x_26) ;  /* 0xffffffb000b47947 */ /* 0x000fea000383ffff */
.L_x_106:
[----:B------:R-:W-:Y:S01]  /*66d0*/  BSSY B1, `(.L_x_139) ;  /* 0x0000006000017945 */ /* 0x000fe20003800000 */
[----:B------:R-:W-:-:S07]  /*66e0*/  IMAD.MOV.U32 R15, RZ, RZ, -0x1 ;  /* 0xffffffffff0f7424 */ /* 0x000fce00078e00ff */
[----:B------:R-:W-:Y:S05]  /*66f0*/  WARPSYNC.COLLECTIVE R15, `(.L_x_140) ;  /* 0x000000000f0c7348 */ /* 0x000fea0003c00000 */
[----:B------:R-:W-:Y:S02]  /*6700*/  ELECT P6, UR62, PT ;  /* 0x00000000003e782f */ /* 0x000fe400038c0000 */
[----:B------:R-:W-:Y:S01]  /*6710*/  MOV R14, UR62 ;  /* 0x0000003e000e7c02 */ /* 0x000fe20008000f00 */
[----:B------:R-:W-:Y:S10]  /*6720*/  ENDCOLLECTIVE ;  /* 0x000000000000791b */ /* 0x000ff40003800000 */
.L_x_140:
[----:B------:R-:W-:Y:S05]  /*6730*/  BSYNC B1 ;  /* 0x0000000000017941 */ /* 0x000fea0003800000 */
.L_x_139:
[----:B------:R-:W-:Y:S05]  /*6740*/  BRA `(.L_x_141) ;  /* 0xffffffe800487947 */ /* 0x000fea000383ffff */
.L_x_109:
[----:B-1----:R1:W2:Y:S02]  /*6750*/  SYNCS.PHASECHK.TRANS64.TRYWAIT P0, [R22+URZ+0x90], R13 ;  /* 0x0000900d160075a7 */ /* 0x0022a4000800017f */
[----:B--2---:R-:W-:Y:S05]  /*6760*/  @!P0 NANOSLEEP.SYNCS 0x989680 ;  /* 0x009896800000895d */ /* 0x004fea0003900000 */
[----:B------:R-:W2:Y:S02]  /*6770*/  @!P0 SYNCS.PHASECHK.TRANS64 P0, [R22+URZ+0x90], R13 ;  /* 0x0000900d160085a7 */ /* 0x000ea4000800007f */
[----:B--2---:R-:W-:Y:S05]  /*6780*/  @!P0 BRA `(.L_x_109) ;  /* 0xfffffffc00f08947 */ /* 0x004fea000383ffff */
[----:B------:R-:W-:Y:S05]  /*6790*/  BRA `(.L_x_142) ;  /* 0xffffffe800887947 */ /* 0x000fea000383ffff */
.L_x_117:
[----:B------:R-:W-:Y:S01]  /*67a0*/  BSSY B0, `(.L_x_143) ;  /* 0x0000006000007945 */ /* 0x000fe20003800000 */
[----:B------:R-:W-:-:S07]  /*67b0*/  IMAD.MOV.U32 R15, RZ, RZ, -0x1 ;  /* 0xffffffffff0f7424 */ /* 0x000fce00078e00ff */
[----:B------:R-:W-:Y:S05]  /*67c0*/  WARPSYNC.COLLECTIVE R15, `(.L_x_144) ;  /* 0x000000000f0c7348 */ /* 0x000fea0003c00000 */
[----:B------:R-:W-:Y:S02]  /*67d0*/  ELECT P6, UR62, PT ;  /* 0x00000000003e782f */ /* 0x000fe400038c0000 */
[----:B------:R-:W-:Y:S01]  /*67e0*/  MOV R14, UR62 ;  /* 0x0000003e000e7c02 */ /* 0x000fe20008000f00 */
[----:B------:R-:W-:Y:S10]  /*67f0*/  ENDCOLLECTIVE ;  /* 0x000000000000791b */ /* 0x000ff40003800000 */
.L_x_144:
[----:B------:R-:W-:Y:S05]  /*6800*/  BSYNC B0 ;  /* 0x0000000000007941 */ /* 0x000fea0003800000 */
.L_x_143:
[----:B------:R-:W-:Y:S05]  /*6810*/  BRA `(.L_x_145) ;  /* 0xfffffff000d87947 */ /* 0x000fea000383ffff */
.L_x_121:
[----:B0-----:R0:W1:Y:S02]  /*6820*/  SYNCS.PHASECHK.TRANS64.TRYWAIT P0, [R7+URZ], R4 ;  /* 0x00000004070075a7 */ /* 0x001064000800017f */
[----:B-1----:R-:W-:Y:S05]  /*6830*/  @!P0 NANOSLEEP.SYNCS 0x989680 ;  /* 0x009896800000895d */ /* 0x002fea0003900000 */
[----:B------:R-:W1:Y:S02]  /*6840*/  @!P0 SYNCS.PHASECHK.TRANS64 P0, [R7+URZ], R4 ;  /* 0x00000004070085a7 */ /* 0x000e64000800007f */
[----:B-1----:R-:W-:Y:S05]  /*6850*/  @!P0 BRA `(.L_x_121) ;  /* 0xfffffffc00f08947 */ /* 0x002fea000383ffff */
[----:B------:R-:W-:Y:S05]  /*6860*/  BRA `(.L_x_146) ;  /* 0xfffffff400187947 */ /* 0x000fea000383ffff */
.L_x_122:
[----:B0-----:R0:W1:Y:S02]  /*6870*/  SYNCS.PHASECHK.TRANS64.TRYWAIT P0, [R8+URZ], R5 ;  /* 0x00000005080075a7 */ /* 0x001064000800017f */
[----:B-1----:R-:W-:Y:S05]  /*6880*/  @!P0 NANOSLEEP.SYNCS 0x989680 ;  /* 0x009896800000895d */ /* 0x002fea0003900000 */
[----:B------:R-:W1:Y:S02]  /*6890*/  @!P0 SYNCS.PHASECHK.TRANS64 P0, [R8+URZ], R5 ;  /* 0x00000005080085a7 */ /* 0x000e64000800007f */
[----:B-1----:R-:W-:Y:S05]  /*68a0*/  @!P0 BRA `(.L_x_122) ;  /* 0xfffffffc00f08947 */ /* 0x002fea000383ffff */
[----:B------:R-:W-:Y:S05]  /*68b0*/  BRA `(.L_x_147) ;  /* 0xfffffff400287947 */ /* 0x000fea000383ffff */
.L_x_123:
[----:B0-----:R0:W1:Y:S02]  /*68c0*/  SYNCS.PHASECHK.TRANS64.TRYWAIT P0, [R9+URZ], R4 ;  /* 0x00000004090075a7 */ /* 0x001064000800017f */
[----:B-1----:R-:W-:Y:S05]  /*68d0*/  @!P0 NANOSLEEP.SYNCS 0x989680 ;  /* 0x009896800000895d */ /* 0x002fea0003900000 */
[----:B------:R-:W1:Y:S02]  /*68e0*/  @!P0 SYNCS.PHASECHK.TRANS64 P0, [R9+URZ], R4 ;  /* 0x00000004090085a7 */ /* 0x000e64000800007f */
[----:B-1----:R-:W-:Y:S05]  /*68f0*/  @!P0 BRA `(.L_x_123) ;  /* 0xfffffffc00f08947 */ /* 0x002fea000383ffff */
[----:B------:R-:W-:Y:S05]  /*6900*/  BRA `(.L_x_148) ;  /* 0xfffffff400387947 */ /* 0x000fea000383ffff */
.L_x_124:
[----:B0-----:R0:W1:Y:S02]  /*6910*/  SYNCS.PHASECHK.TRANS64.TRYWAIT P0, [R8+URZ], R5 ;  /* 0x00000005080075a7 */ /* 0x001064000800017f */
[----:B-1----:R-:W-:Y:S05]  /*6920*/  @!P0 NANOSLEEP.SYNCS 0x989680 ;  /* 0x009896800000895d */ /* 0x002fea0003900000 */
[----:B------:R-:W1:Y:S02]  /*6930*/  @!P0 SYNCS.PHASECHK.TRANS64 P0, [R8+URZ], R5 ;  /* 0x00000005080085a7 */ /* 0x000e64000800007f */
[----:B-1----:R-:W-:Y:S05]  /*6940*/  @!P0 BRA `(.L_x_124) ;  /* 0xfffffffc00f08947 */ /* 0x002fea000383ffff */
[----:B------:R-:W-:Y:S05]  /*6950*/  BRA `(.L_x_149) ;  /* 0xfffffff400487947 */ /* 0x000fea000383ffff */
.L_x_125:
[----:B0-----:R0:W1:Y:S02]  /*6960*/  SYNCS.PHASECHK.TRANS64.TRYWAIT P0, [R9+URZ], R4 ;  /* 0x00000004090075a7 */ /* 0x001064000800017f */
[----:B-1----:R-:W-:Y:S05]  /*6970*/  @!P0 NANOSLEEP.SYNCS 0x989680 ;  /* 0x009896800000895d */ /* 0x002fea0003900000 */
[----:B------:R-:W1:Y:S02]  /*6980*/  @!P0 SYNCS.PHASECHK.TRANS64 P0, [R9+URZ], R4 ;  /* 0x00000004090085a7 */ /* 0x000e64000800007f */
[----:B-1----:R-:W-:Y:S05]  /*6990*/  @!P0 BRA `(.L_x_125) ;  /* 0xfffffffc00f08947 */ /* 0x002fea000383ffff */
[----:B------:R-:W-:Y:S05]  /*69a0*/  BRA `(.L_x_150) ;  /* 0xfffffff400587947 */ /* 0x000fea000383ffff */
.L_x_126:
[----:B0-----:R0:W1:Y:S02]  /*69b0*/  SYNCS.PHASECHK.TRANS64.TRYWAIT P0, [R8+URZ], R5 ;  /* 0x00000005080075a7 */ /* 0x001064000800017f */
[----:B-1----:R-:W-:Y:S05]  /*69c0*/  @!P0 NANOSLEEP.SYNCS 0x989680 ;  /* 0x009896800000895d */ /* 0x002fea0003900000 */
[----:B------:R-:W1:Y:S02]  /*69d0*/  @!P0 SYNCS.PHASECHK.TRANS64 P0, [R8+URZ], R5 ;  /* 0x00000005080085a7 */ /* 0x000e64000800007f */
[----:B-1----:R-:W-:Y:S05]  /*69e0*/  @!P0 BRA `(.L_x_126) ;  /* 0xfffffffc00f08947 */ /* 0x002fea000383ffff */
[----:B------:R-:W-:Y:S05]  /*69f0*/  BRA `(.L_x_151) ;  /* 0xfffffff400687947 */ /* 0x000fea000383ffff */
.L_x_127:
[----:B0-----:R0:W1:Y:S02]  /*6a00*/  SYNCS.PHASECHK.TRANS64.TRYWAIT P0, [R9+URZ], R4 ;  /* 0x00000004090075a7 */ /* 0x001064000800017f */
[----:B-1----:R-:W-:Y:S05]  /*6a10*/  @!P0 NANOSLEEP.SYNCS 0x989680 ;  /* 0x009896800000895d */ /* 0x002fea0003900000 */
[----:B------:R-:W1:Y:S02]  /*6a20*/  @!P0 SYNCS.PHASECHK.TRANS64 P0, [R9+URZ], R4 ;  /* 0x00000004090085a7 */ /* 0x000e64000800007f */
[----:B-1----:R-:W-:Y:S05]  /*6a30*/  @!P0 BRA `(.L_x_127) ;  /* 0xfffffffc00f08947 */ /* 0x002fea000383ffff */
[----:B------:R-:W-:Y:S05]  /*6a40*/  BRA `(.L_x_152) ;  /* 0xfffffff400787947 */ /* 0x000fea000383ffff */
.L_x_128:
[----:B0-----:R0:W1:Y:S02]  /*6a50*/  SYNCS.PHASECHK.TRANS64.TRYWAIT P0, [R8+URZ], R5 ;  /* 0x00000005080075a7 */ /* 0x001064000800017f */
[----:B-1----:R-:W-:Y:S05]  /*6a60*/  @!P0 NANOSLEEP.SYNCS 0x989680 ;  /* 0x009896800000895d */ /* 0x002fea0003900000 */
[----:B------:R-:W1:Y:S02]  /*6a70*/  @!P0 SYNCS.PHASECHK.TRANS64 P0, [R8+URZ], R5 ;  /* 0x00000005080085a7 */ /* 0x000e64000800007f */
[----:B-1----:R-:W-:Y:S05]  /*6a80*/  @!P0 BRA `(.L_x_128) ;  /* 0xfffffffc00f08947 */ /* 0x002fea000383ffff */
[----:B------:R-:W-:Y:S05]  /*6a90*/  BRA `(.L_x_153) ;  /* 0xfffffff400887947 */ /* 0x000fea000383ffff */
.L_x_129:
[----:B0-----:R0:W1:Y:S02]  /*6aa0*/  SYNCS.PHASECHK.TRANS64.TRYWAIT P0, [R9+URZ], R4 ;  /* 0x00000004090075a7 */ /* 0x001064000800017f */
[----:B-1----:R-:W-:Y:S05]  /*6ab0*/  @!P0 NANOSLEEP.SYNCS 0x989680 ;  /* 0x009896800000895d */ /* 0x002fea0003900000 */
[----:B------:R-:W1:Y:S02]  /*6ac0*/  @!P0 SYNCS.PHASECHK.TRANS64 P0, [R9+URZ], R4 ;  /* 0x00000004090085a7 */ /* 0x000e64000800007f */
[----:B-1----:R-:W-:Y:S05]  /*6ad0*/  @!P0 BRA `(.L_x_129) ;  /* 0xfffffffc00f08947 */ /* 0x002fea000383ffff */
[----:B------:R-:W-:Y:S05]  /*6ae0*/  BRA `(.L_x_154) ;  /* 0xfffffff400987947 */ /* 0x000fea000383ffff */
.L_x_130:
[----:B0-----:R0:W1:Y:S02]  /*6af0*/  SYNCS.PHASECHK.TRANS64.TRYWAIT P0, [R8+URZ], R5 ;  /* 0x00000005080075a7 */ /* 0x001064000800017f */
[----:B-1----:R-:W-:Y:S05]  /*6b00*/  @!P0 NANOSLEEP.SYNCS 0x989680 ;  /* 0x009896800000895d */ /* 0x002fea0003900000 */
[----:B------:R-:W1:Y:S02]  /*6b10*/  @!P0 SYNCS.PHASECHK.TRANS64 P0, [R8+URZ], R5 ;  /* 0x00000005080085a7 */ /* 0x000e64000800007f */
[----:B-1----:R-:W-:Y:S05]  /*6b20*/  @!P0 BRA `(.L_x_130) ;  /* 0xfffffffc00f08947 */ /* 0x002fea000383ffff */
[----:B------:R-:W-:Y:S05]  /*6b30*/  BRA `(.L_x_155) ;  /* 0xfffffff400a87947 */ /* 0x000fea000383ffff */
.L_x_131:
[----:B0-----:R0:W1:Y:S02]  /*6b40*/  SYNCS.PHASECHK.TRANS64.TRYWAIT P0, [R9+URZ], R4 ;  /* 0x00000004090075a7 */ /* 0x001064000800017f */
[----:B-1----:R-:W-:Y:S05]  /*6b50*/  @!P0 NANOSLEEP.SYNCS 0x989680 ;  /* 0x009896800000895d */ /* 0x002fea0003900000 */
[----:B------:R-:W1:Y:S02]  /*6b60*/  @!P0 SYNCS.PHASECHK.TRANS64 P0, [R9+URZ], R4 ;  /* 0x00000004090085a7 */ /* 0x000e64000800007f */
[----:B-1----:R-:W-:Y:S05]  /*6b70*/  @!P0 BRA `(.L_x_131) ;  /* 0xfffffffc00f08947 */ /* 0x002fea000383ffff */
[----:B------:R-:W-:Y:S05]  /*6b80*/  BRA `(.L_x_156) ;  /* 0xfffffff400b87947 */ /* 0x000fea000383ffff */
.L_x_132:
[----:B0-----:R0:W1:Y:S02]  /*6b90*/  SYNCS.PHASECHK.TRANS64.TRYWAIT P0, [R8+URZ], R5 ;  /* 0x00000005080075a7 */ /* 0x001064000800017f */
[----:B-1----:R-:W-:Y:S05]  /*6ba0*/  @!P0 NANOSLEEP.SYNCS 0x989680 ;  /* 0x009896800000895d */ /* 0x002fea0003900000 */
[----:B------:R-:W1:Y:S02]  /*6bb0*/  @!P0 SYNCS.PHASECHK.TRANS64 P0, [R8+URZ], R5 ;  /* 0x00000005080085a7 */ /* 0x000e64000800007f */
[----:B-1----:R-:W-:Y:S05]  /*6bc0*/  @!P0 BRA `(.L_x_132) ;  /* 0xfffffffc00f08947 */ /* 0x002fea000383ffff */
[----:B------:R-:W-:Y:S05]  /*6bd0*/  BRA `(.L_x_157) ;  /* 0xfffffff400c87947 */ /* 0x000fea000383ffff */
.L_x_133:
[----:B0-----:R0:W1:Y:S02]  /*6be0*/  SYNCS.PHASECHK.TRANS64.TRYWAIT P0, [R9+URZ], R4 ;  /* 0x00000004090075a7 */ /* 0x001064000800017f */
[----:B-1----:R-:W-:Y:S05]  /*6bf0*/  @!P0 NANOSLEEP.SYNCS 0x989680 ;  /* 0x009896800000895d */ /* 0x002fea0003900000 */
[----:B------:R-:W1:Y:S02]  /*6c00*/  @!P0 SYNCS.PHASECHK.TRANS64 P0, [R9+URZ], R4 ;  /* 0x00000004090085a7 */ /* 0x000e64000800007f */
[----:B-1----:R-:W-:Y:S05]  /*6c10*/  @!P0 BRA `(.L_x_133) ;  /* 0xfffffffc00f08947 */ /* 0x002fea000383ffff */
[----:B------:R-:W-:Y:S05]  /*6c20*/  BRA `(.L_x_158) ;  /* 0xfffffff400d87947 */ /* 0x000fea000383ffff */
.L_x_134:
[----:B0-----:R0:W1:Y:S02]  /*6c30*/  SYNCS.PHASECHK.TRANS64.TRYWAIT P0, [R8+URZ], R5 ;  /* 0x00000005080075a7 */ /* 0x001064000800017f */
[----:B-1----:R-:W-:Y:S05]  /*6c40*/  @!P0 NANOSLEEP.SYNCS 0x989680 ;  /* 0x009896800000895d */ /* 0x002fea0003900000 */
[----:B------:R-:W1:Y:S02]  /*6c50*/  @!P0 SYNCS.PHASECHK.TRANS64 P0, [R8+URZ], R5 ;  /* 0x00000005080085a7 */ /* 0x000e64000800007f */
[----:B-1----:R-:W-:Y:S05]  /*6c60*/  @!P0 BRA `(.L_x_134) ;  /* 0xfffffffc00f08947 */ /* 0x002fea000383ffff */
[----:B------:R-:W-:Y:S05]  /*6c70*/  BRA `(.L_x_159) ;  /* 0xfffffff400e87947 */ /* 0x000fea000383ffff */
.L_x_135:
[----:B0-----:R0:W1:Y:S02]  /*6c80*/  SYNCS.PHASECHK.TRANS64.TRYWAIT P0, [R9+URZ], R4 ;  /* 0x00000004090075a7 */ /* 0x001064000800017f */
[----:B-1----:R-:W-:Y:S05]  /*6c90*/  @!P0 NANOSLEEP.SYNCS 0x989680 ;  /* 0x009896800000895d */ /* 0x002fea0003900000 */
[----:B------:R-:W1:Y:S02]  /*6ca0*/  @!P0 SYNCS.PHASECHK.TRANS64 P0, [R9+URZ], R4 ;  /* 0x00000004090085a7 */ /* 0x000e64000800007f */
[----:B-1----:R-:W-:Y:S05]  /*6cb0*/  @!P0 BRA `(.L_x_135) ;  /* 0xfffffffc00f08947 */ /* 0x002fea000383ffff */
[----:B------:R-:W-:Y:S05]  /*6cc0*/  BRA `(.L_x_160) ;  /* 0xfffffff400f87947 */ /* 0x000fea000383ffff */
.L_x_136:
[----:B0-----:R0:W1:Y:S02]  /*6cd0*/  SYNCS.PHASECHK.TRANS64.TRYWAIT P0, [R8+URZ], R5 ;  /* 0x00000005080075a7 */ /* 0x001064000800017f */
[----:B-1----:R-:W-:Y:S05]  /*6ce0*/  @!P0 NANOSLEEP.SYNCS 0x989680 ;  /* 0x009896800000895d */ /* 0x002fea0003900000 */
[----:B------:R-:W1:Y:S02]  /*6cf0*/  @!P0 SYNCS.PHASECHK.TRANS64 P0, [R8+URZ], R5 ;  /* 0x00000005080085a7 */ /* 0x000e64000800007f */
[----:B-1----:R-:W-:Y:S05]  /*6d00*/  @!P0 BRA `(.L_x_136) ;  /* 0xfffffffc00f08947 */ /* 0x002fea000383ffff */
[----:B------:R-:W-:Y:S05]  /*6d10*/  BRA `(.L_x_161) ;  /* 0xfffffff800087947 */ /* 0x000fea000383ffff */
.L_x_137:
[----:B-1----:R1:W2:Y:S02]  /*6d20*/  SYNCS.PHASECHK.TRANS64.TRYWAIT P0, [R11+URZ], R6 ;  /* 0x000000060b0075a7 */ /* 0x0022a4000800017f */
[----:B--2---:R-:W-:Y:S05]  /*6d30*/  @!P0 NANOSLEEP.SYNCS 0x989680 ;  /* 0x009896800000895d */ /* 0x004fea0003900000 */
[----:B------:R-:W2:Y:S02]  /*6d40*/  @!P0 SYNCS.PHASECHK.TRANS64 P0, [R11+URZ], R6 ;  /* 0x000000060b0085a7 */ /* 0x000ea4000800007f */
[----:B--2---:R-:W-:Y:S05]  /*6d50*/  @!P0 BRA `(.L_x_137) ;  /* 0xfffffffc00f08947 */ /* 0x004fea000383ffff */
[----:B------:R-:W-:Y:S05]  /*6d60*/  BRA `(.L_x_162) ;  /* 0xfffffff800107947 */ /* 0x000fea000383ffff */
.L_x_163:
[----:B------:R-:W-:-:S00]  /*6d70*/  BRA `(.L_x_163) ;  /* 0xfffffffc00fc7947 */ /* 0x000fc0000383ffff */
[----:B------:R-:W-:-:S00]  /*6d80*/  NOP ;  /* 0x0000000000007918 */ /* 0x000fc00000000000 */
[----:B------:R-:W-:-:S00]  /*6d90*/  NOP ;  /* 0x0000000000007918 */ /* 0x000fc00000000000 */
[----:B------:R-:W-:-:S00]  /*6da0*/  NOP ;  /* 0x0000000000007918 */ /* 0x000fc00000000000 */
[----:B------:R-:W-:-:S00]  /*6db0*/  NOP ;  /* 0x0000000000007918 */ /* 0x000fc00000000000 */
[----:B------:R-:W-:-:S00]  /*6dc0*/  NOP ;  /* 0x0000000000007918 */ /* 0x000fc00000000000 */
[----:B------:R-:W-:-:S00]  /*6dd0*/  NOP ;  /* 0x0000000000007918 */ /* 0x000fc00000000000 */
[----:B------:R-:W-:-:S00]  /*6de0*/  NOP ;  /* 0x0000000000007918 */ /* 0x000fc00000000000 */
[----:B------:R-:W-:-:S00]  /*6df0*/  NOP ;  /* 0x0000000000007918 */ /* 0x000fc00000000000 */
.L_x_164:


//--------------------- .nv.global.init           --------------------------
	.section	.nv.global.init,"aw",@progbits
.nv.global.init:
	.type		$str$22,@object
	.size		$str$22,($str$23 - $str$22)
$str$22:
        /*0000*/ 	.byte	0x6b, 0x5f, 0x74, 0x69, 0x6c, 0x65, 0x5f, 0x63, 0x6f, 0x75, 0x6e, 0x74, 0x20, 0x3e, 0x3d, 0x20
        /*0010*/ 	.byte	0x31, 0x00
	.type		$str$23,@object
	.size		$str$23,(__unnamed_1 - $str$23)
$str$23:
        /*0012*/ 	.byte	0x2f, 0x74, 0x6d, 0x70, 0x2f, 0x63, 0x75, 0x74, 0x6c, 0x61, 0x73, 0x73, 0x5f, 0x73, 0x77, 0x65
        /*0022*/ 	.byte	0x65, 0x70, 0x5f, 0x73, 0x72, 0x63, 0x2f, 0x69, 0x6e, 0x63, 0x6c, 0x75, 0x64, 0x65, 0x2f, 0x63
        /*0032*/ 	.byte	0x75, 0x74, 0x6c, 0x61, 0x73, 0x73, 0x2f, 0x67, 0x65, 0x6d, 0x6d, 0x2f, 0x63, 0x6f, 0x6c, 0x6c
        /*0042*/ 	.byte	0x65, 0x63, 0x74, 0x69, 0x76, 0x65, 0x2f, 0x73, 0x6d, 0x39, 0x30, 0x5f, 0x6d, 0x6d, 0x61, 0x5f
        /*0052*/ 	.byte	0x74, 0x6d, 0x61, 0x5f, 0x67, 0x6d, 0x6d, 0x61, 0x5f, 0x73, 0x73, 0x5f, 0x77, 0x61, 0x72, 0x70
        /*0062*/ 	.byte	0x73, 0x70, 0x65, 0x63, 0x69, 0x61, 0x6c, 0x69, 0x7a, 0x65, 0x64, 0x2e, 0x68, 0x70, 0x70, 0x00
	.type		__unnamed_1,@object
	.size		__unnamed_1,(.L_0 - __unnamed_1)
__unnamed_1:
        /*0072*/ 	.byte	0x76, 0x6f, 0x69, 0x64, 0x20, 0x63, 0x75, 0x74, 0x6c, 0x61, 0x73, 0x73, 0x3a, 0x3a, 0x67, 0x65
        /* <DEDUP_REMOVED lines=180> */
        /*0bc2*/ 	.byte	0x65, 0x3a, 0x3a, 0x69, 0x64, 0x65, 0x6e, 0x74, 0x69, 0x74, 0x79, 0x5d, 0x00
.L_0:


//--------------------- .nv.shared._ZN7cutlass13device_kernelINS_4gemm6kernel13GemmUniversalIN4cute5tupleIJiiiiEEENS1_10collective13CollectiveMmaINS1_34MainloopSm90TmaGmmaWarpSpecializedILi18ENS5_IJNS4_1CILi1EEENSA_ILi8EEESB_EEENS1_35KernelTmaWarpSpecializedCooperativeEEENS5_IJNSA_ILi128EEENSA_ILi64EEENSA_ILi32EEEEEENS_10bfloat16_tENS5_IJlSB_lEEESK_SL_NS4_8TiledMMAINS4_8MMA_AtomIJNS4_4SM904GMMA27MMA_64x64x16_F32BF16BF16_SSILNSP_5MajorE0ELSR_0ELNSP_7ScaleInE1ELSS_1EEEEEENS4_6LayoutINS5_IJNSA_ILi2EEESB_SB_EEENS5_IJSB_NSA_ILi0EEESY_EEEEENS5_IJNS4_10UnderscoreES11_S11_EEEEENS4_23SM90_TMA_LOAD_MULTICASTENS4_14ComposedLayoutINS4_7SwizzleILi2ELi4ELi3EEENS4_18smem_ptr_flag_bitsILi16EEENSV_INS5_IJSC_SI_EEENS5_IJSI_SB_EEEEEEEvNS4_8identityENS4_13SM90_TMA_LOADES1D_vS1E_EENS_8epilogue10collective6detail29Sm90TmaWarpSpecializedAdapterINS1I_15DefaultEpilogueISK_SL_SL_NS1H_6thread17LinearCombinationISK_Li1EffLNS1M_9ScaleType4KindE0ELNS_15FloatRoundStyleE2ESK_EENS1_15EpilogueDefaultEEEEEvvEEEEvNT_6ParamsE --------------------------
	.section	.nv.shared._ZN7cutlass13device_kernelINS_4gemm6kernel13GemmUniversalIN4cute5tupleIJiiiiEEENS1_10collective13CollectiveMmaINS1_34MainloopSm90TmaGmmaWarpSpecializedILi18ENS5_IJNS4_1CILi1EEENSA_ILi8EEESB_EEENS1_35KernelTmaWarpSpecializedCooperativeEEENS5_IJNSA_ILi128EEENSA_ILi64EEENSA_ILi32EEEEEENS_10bfloat16_tENS5_IJlSB_lEEESK_SL_NS4_8TiledMMAINS4_8MMA_AtomIJNS4_4SM904GMMA27MMA_64x64x16_F32BF16BF16_SSILNSP_5MajorE0ELSR_0ELNSP_7ScaleInE1ELSS_1EEEEEENS4_6LayoutINS5_IJNSA_ILi2EEESB_SB_EEENS5_IJSB_NSA_ILi0EEESY_EEEEENS5_IJNS4_10UnderscoreES11_S11_EEEEENS4_23SM90_TMA_LOAD_MULTICASTENS4_14ComposedLayoutINS4_7SwizzleILi2ELi4ELi3EEENS4_18smem_ptr_flag_bitsILi16EEENSV_INS5_IJSC_SI_EEENS5_IJSI_SB_EEEEEEEvNS4_8identityENS4_13SM90_TMA_LOADES1D_vS1E_EENS_8epilogue10collective6detail29Sm90TmaWarpSpecializedAdapterINS1I_15DefaultEpilogueISK_SL_SL_NS1H_6thread17LinearCombinationISK_Li1EffLNS1M_9ScaleType4KindE0ELNS_15FloatRoundStyleE2ESK_EENS1_15EpilogueDefaultEEEEEvvEEEEvNT_6ParamsE,"aw",@nobits
	.sectionflags	@""
	.align	16
	.zero		1024


//--------------------- .nv.shared.reserved.0     --------------------------
	.section	.nv.shared.reserved.0,"aw",@nobits
	.weak		__nv_reservedSMEM_offset_0_alias
	.size		__nv_reservedSMEM_offset_0_alias, 0, 0
	.other		__nv_reservedSMEM_offset_0_alias,@"STO_CUDA_RESERVED_SHARED STV_DEFAULT"
__nv_reservedSMEM_offset_0_alias:
	.zero		0


//--------------------- .nv.global                --------------------------
	.section	.nv.global,"aw",@nobits
.nv.global:
	.type		_ZN40_INTERNAL_5add00a9_4_k_cu_a62e9082_200714cute1_E,@object
	.size		_ZN40_INTERNAL_5add00a9_4_k_cu_a62e9082_200714cute1_E,(_ZN40_INTERNAL_5add00a9_4_k_cu_a62e9082_200714cuda3std3__45__cpo6cbeginE - _ZN40_INTERNAL_5add00a9_4_k_cu_a62e9082_200714cute1_E)
_ZN40_INTERNAL_5add00a9_4_k_cu_a62e9082_200714cute1_E:
	.zero		1
	.type		_ZN40_INTERNAL_5add00a9_4_k_cu_a62e9082_200714cuda3std3__45__cpo6cbeginE,@object
	.size		_ZN40_INTERNAL_5add00a9_4_k_cu_a62e9082_200714cuda3std3__45__cpo6cbeginE,(_ZN40_INTERNAL_5add00a9_4_k_cu_a62e9082_200714cuda3std3__48in_placeE - _ZN40_INTERNAL_5add00a9_4_k_cu_a62e9082_200714cuda3std3__45__cpo6cbeginE)
_ZN40_INTERNAL_5add00a9_4_k_cu_a62e9082_200714cuda3std3__45__cpo6cbeginE:
	.zero		1
	.type		_ZN40_INTERNAL_5add00a9_4_k_cu_a62e9082_200714cuda3std3__48in_placeE,@object
	.size		_ZN40_INTERNAL_5add00a9_4_k_cu_a62e9082_200714cuda3std3__48in_placeE,(_ZN40_INTERNAL_5add00a9_4_k_cu_a62e9082_200714cuda3std6ranges3__45__cpo9iter_moveE - _ZN40_INTERNAL_5add00a9_4_k_cu_a62e9082_200714cuda3std3__48in_placeE)
_ZN40_INTERNAL_5add00a9_4_k_cu_a62e9082_200714cuda3std3__48in_placeE:
	.zero		1
	.type		_ZN40_INTERNAL_5add00a9_4_k_cu_a62e9082_200714cuda3std6ranges3__45__cpo9iter_moveE,@object
	.size		_ZN40_INTERNAL_5add00a9_4_k_cu_a62e9082_200714cuda3std6ranges3__45__cpo9iter_moveE,(_ZN40_INTERNAL_5add00a9_4_k_cu_a62e9082_200714cuda3std3__45__cpo5beginE - _ZN40_INTERNAL_5add00a9_4_k_cu_a62e9082_200714cuda3std6ranges3__45__cpo9iter_moveE)
_ZN40_INTERNAL_5add00a9_4_k_cu_a62e9082_200714cuda3std6ranges3__45__cpo9iter_moveE:
	.zero		1
	.type		_ZN40_INTERNAL_5add00a9_4_k_cu_a62e9082_200714cuda3std3__45__cpo5beginE,@object
	.size		_ZN40_INTERNAL_5add00a9_4_k_cu_a62e9082_200714cuda3std3__45__cpo5beginE,(_ZN40_INTERNAL_5add00a9_4_k_cu_a62e9082_200714cuda3std3__442_GLOBAL__N__5add00a9_4_k_cu_a62e9082_200716ignoreE - _ZN40_INTERNAL_5add00a9_4_k_cu_a62e9082_200714cuda3std3__45__cpo5beginE)
_ZN40_INTERNAL_5add00a9_4_k_cu_a62e9082_200714cuda3std3__45__cpo5beginE:
	.zero		1
	.type		_ZN40_INTERNAL_5add00a9_4_k_cu_a62e9082_200714cuda3std3__442_GLOBAL__N__5add00a9_4_k_cu_a62e9082_200716ignoreE,@object
	.size		_ZN40_INTERNAL_5add00a9_4_k_cu_a62e9082_200714cuda3std3__442_GLOBAL__N__5add00a9_4_k_cu_a62e9082_200716ignoreE,(_ZN40_INTERNAL_5add00a9_4_k_cu_a62e9082_200714cute7productE - _ZN40_INTERNAL_5add00a9_4_k_cu_a62e9082_200714cuda3std3__442_GLOBAL__N__5add00a9_4_k_cu_a62e9082_200716ignoreE)
_ZN40_INTERNAL_5add00a9_4_k_cu_a62e9082_200714cuda3std3__442_GLOBAL__N__5add00a9_4_k_cu_a62e9082_200716ignoreE:
	.zero		1
	.type		_ZN40_INTERNAL_5add00a9_4_k_cu_a62e9082_200714cute7productE,@object
	.size		_ZN40_INTERNAL_5add00a9_4_k_cu_a62e9082_200714cute7productE,(_ZN40_INTERNAL_5add00a9_4_k_cu_a62e9082_200714cuda3std3__45__cpo3endE - _ZN40_INTERNAL_5add00a9_4_k_cu_a62e9082_200714cute7productE)
_ZN40_INTERNAL_5add00a9_4_k_cu_a62e9082_200714cute7productE:
	.zero		1
	.type		_ZN40_INTERNAL_5add00a9_4_k_cu_a62e9082_200714cuda3std3__45__cpo3endE,@object
	.size		_ZN40_INTERNAL_5add00a9_4_k_cu_a62e9082_200714cuda3std3__45__cpo3endE,(_ZN40_INTERNAL_5add00a9_4_k_cu_a62e9082_200714cuda3std3__419piecewise_constructE - _ZN40_INTERNAL_5add00a9_4_k_cu_a62e9082_200714cuda3std3__45__cpo3endE)
_ZN40_INTERNAL_5add00a9_4_k_cu_a62e9082_200714cuda3std3__45__cpo3endE:
	.zero		1
	.type		_ZN40_INTERNAL_5add00a9_4_k_cu_a62e9082_200714cuda3std3__419piecewise_constructE,@object
	.size		_ZN40_INTERNAL_5add00a9_4_k_cu_a62e9082_200714cuda3std3__419piecewise_constructE,(_ZN40_INTERNAL_5add00a9_4_k_cu_a62e9082_200714cuda3std3__45__cpo4cendE - _ZN40_INTERNAL_5add00a9_4_k_cu_a62e9082_200714cuda3std3__419piecewise_constructE)
_ZN40_INTERNAL_5add00a9_4_k_cu_a62e9082_200714cuda3std3__419piecewise_constructE:
	.zero		1
	.type		_ZN40_INTERNAL_5add00a9_4_k_cu_a62e9082_200714cuda3std3__45__cpo4cendE,@object
	.size		_ZN40_INTERNAL_5add00a9_4_k_cu_a62e9082_200714cuda3std3__45__cpo4cendE,(_ZN40_INTERNAL_5add00a9_4_k_cu_a62e9082_200714cuda3std6ranges3__45__cpo4swapE - _ZN40_INTERNAL_5add00a9_4_k_cu_a62e9082_200714cuda3std3__45__cpo4cendE)
_ZN40_INTERNAL_5add00a9_4_k_cu_a62e9082_200714cuda3std3__45__cpo4cendE:
	.zero		1
	.type		_ZN40_INTERNAL_5add00a9_4_k_cu_a62e9082_200714cuda3std6ranges3__45__cpo4swapE,@object
	.size		_ZN40_INTERNAL_5add00a9_4_k_cu_a62e9082_200714cuda3std6ranges3__45__cpo4swapE,(.L_8 - _ZN40_INTERNAL_5add00a9_4_k_cu_a62e9082_200714cuda3std6ranges3__45__cpo4swapE)
_ZN40_INTERNAL_5add00a9_4_k_cu_a62e9082_200714cuda3std6ranges3__45__cpo4swapE:
	.zero		1
.L_8:


//--------------------- .nv.constant0._ZN7cutlass13device_kernelINS_4gemm6kernel13GemmUniversalIN4cute5tupleIJiiiiEEENS1_10collective13CollectiveMmaINS1_34MainloopSm90TmaGmmaWarpSpecializedILi18ENS5_IJNS4_1CILi1EEENSA_ILi8EEESB_EEENS1_35KernelTmaWarpSpecializedCooperativeEEENS5_IJNSA_ILi128EEENSA_ILi64EEENSA_ILi32EEEEEENS_10bfloat16_tENS5_IJlSB_lEEESK_SL_NS4_8TiledMMAINS4_8MMA_AtomIJNS4_4SM904GMMA27MMA_64x64x16_F32BF16BF16_SSILNSP_5MajorE0ELSR_0ELNSP_7ScaleInE1ELSS_1EEEEEENS4_6LayoutINS5_IJNSA_ILi2EEESB_SB_EEENS5_IJSB_NSA_ILi0EEESY_EEEEENS5_IJNS4_10UnderscoreES11_S11_EEEEENS4_23SM90_TMA_LOAD_MULTICASTENS4_14ComposedLayoutINS4_7SwizzleILi2ELi4ELi3EEENS4_18smem_ptr_flag_bitsILi16EEENSV_INS5_IJSC_SI_EEENS5_IJSI_SB_EEEEEEEvNS4_8identityENS4_13SM90_TMA_LOADES1D_vS1E_EENS_8epilogue10collective6detail29Sm90TmaWarpSpecializedAdapterINS1I_15DefaultEpilogueISK_SL_SL_NS1H_6thread17LinearCombinationISK_Li1EffLNS1M_9ScaleType4KindE0ELNS_15FloatRoundStyleE2ESK_EENS1_15EpilogueDefaultEEEEEvvEEEEvNT_6ParamsE --------------------------
	.section	.nv.constant0._ZN7cutlass13device_kernelINS_4gemm6kernel13GemmUniversalIN4cute5tupleIJiiiiEEENS1_10collective13CollectiveMmaINS1_34MainloopSm90TmaGmmaWarpSpecializedILi18ENS5_IJNS4_1CILi1EEENSA_ILi8EEESB_EEENS1_35KernelTmaWarpSpecializedCooperativeEEENS5_IJNSA_ILi128EEENSA_ILi64EEENSA_ILi32EEEEEENS_10bfloat16_tENS5_IJlSB_lEEESK_SL_NS4_8TiledMMAINS4_8MMA_AtomIJNS4_4SM904GMMA27MMA_64x64x16_F32BF16BF16_SSILNSP_5MajorE0ELSR_0ELNSP_7ScaleInE1ELSS_1EEEEEENS4_6LayoutINS5_IJNSA_ILi2EEESB_SB_EEENS5_IJSB_NSA_ILi0EEESY_EEEEENS5_IJNS4_10UnderscoreES11_S11_EEEEENS4_23SM90_TMA_LOAD_MULTICASTENS4_14ComposedLayoutINS4_7SwizzleILi2ELi4ELi3EEENS4_18smem_ptr_flag_bitsILi16EEENSV_INS5_IJSC_SI_EEENS5_IJSI_SB_EEEEEEEvNS4_8identityENS4_13SM90_TMA_LOADES1D_vS1E_EENS_8epilogue10collective6detail29Sm90TmaWarpSpecializedAdapterINS1I_15DefaultEpilogueISK_SL_SL_NS1H_6thread17LinearCombinationISK_Li1EffLNS1M_9ScaleType4KindE0ELNS_15FloatRoundStyleE2ESK_EENS1_15EpilogueDefaultEEEEEvvEEEEvNT_6ParamsE,"a",@progbits
	.sectionflags	@""
	.align	4
.nv.constant0._ZN7cutlass13device_kernelINS_4gemm6kernel13GemmUniversalIN4cute5tupleIJiiiiEEENS1_10collective13CollectiveMmaINS1_34MainloopSm90TmaGmmaWarpSpecializedILi18ENS5_IJNS4_1CILi1EEENSA_ILi8EEESB_EEENS1_35KernelTmaWarpSpecializedCooperativeEEENS5_IJNSA_ILi128EEENSA_ILi64EEENSA_ILi32EEEEEENS_10bfloat16_tENS5_IJlSB_lEEESK_SL_NS4_8TiledMMAINS4_8MMA_AtomIJNS4_4SM904GMMA27MMA_64x64x16_F32BF16BF16_SSILNSP_5MajorE0ELSR_0ELNSP_7ScaleInE1ELSS_1EEEEEENS4_6LayoutINS5_IJNSA_ILi2EEESB_SB_EEENS5_IJSB_NSA_ILi0EEESY_EEEEENS5_IJNS4_10UnderscoreES11_S11_EEEEENS4_23SM90_TMA_LOAD_MULTICASTENS4_14ComposedLayoutINS4_7SwizzleILi2ELi4ELi3EEENS4_18smem_ptr_flag_bitsILi16EEENSV_INS5_IJSC_SI_EEENS5_IJSI_SB_EEEEEEEvNS4_8identityENS4_13SM90_TMA_LOADES1D_vS1E_EENS_8epilogue10collective6detail29Sm90TmaWarpSpecializedAdapterINS1I_15DefaultEpilogueISK_SL_SL_NS1H_6thread17LinearCombinationISK_Li1EffLNS1M_9ScaleType4KindE0ELNS_15FloatRoundStyleE2ESK_EENS1_15EpilogueDefaultEEEEEvvEEEEvNT_6ParamsE:
	.zero		1664


//--------------------- SYMBOLS --------------------------

	.type		.nv.reservedSmem.offset0,@object
	.size		.nv.reservedSmem.offset0,0x4
	.type		__assertfail,@function
